// auto-generated by cutlass_sweep.gemm — config: {"arch": "sm_90", "cluster_m": 1, "cluster_n": 1, "dtype": "fp16", "dtype_b": "fp16", "layout": "nt", "stages": 4, "tile_k": 64, "tile_m": 256, "tile_n": 128}
#include "cutlass/cutlass.h"
#include "cutlass/gemm/collective/collective_builder.hpp"
#include "cutlass/gemm/device/gemm_universal_adapter.h"
#include "cutlass/gemm/kernel/gemm_universal.hpp"
#include "cutlass/epilogue/collective/collective_builder.hpp"

using ElemA = cutlass::half_t;
using ElemB = cutlass::half_t;
using ElemCD = cutlass::half_t;
using Acc  = float;
using TileShape    = cute::Shape<cute::_256, cute::_128, cute::_64>;
using ClusterShape = cute::Shape<cute::_1, cute::_1, cute::_1>;

using CollectiveEpilogue = typename cutlass::epilogue::collective::CollectiveBuilder<
    cutlass::arch::Sm90, cutlass::arch::OpClassTensorOp,
    TileShape, ClusterShape,
    cutlass::epilogue::collective::EpilogueTileAuto,
    Acc, Acc,
    ElemCD, cutlass::layout::RowMajor, 128 / cutlass::sizeof_bits<ElemCD>::value,
    ElemCD, cutlass::layout::RowMajor, 128 / cutlass::sizeof_bits<ElemCD>::value,
    cutlass::epilogue::collective::EpilogueScheduleAuto
  >::CollectiveOp;

using CollectiveMainloop = typename cutlass::gemm::collective::CollectiveBuilder<
    cutlass::arch::Sm90, cutlass::arch::OpClassTensorOp,
    ElemA, cutlass::layout::RowMajor, 128 / cutlass::sizeof_bits<ElemA>::value,
    ElemB, cutlass::layout::ColumnMajor, 128 / cutlass::sizeof_bits<ElemB>::value,
    Acc,
    TileShape, ClusterShape,
    cutlass::gemm::collective::StageCount<4>,
    cutlass::gemm::collective::KernelScheduleAuto
  >::CollectiveOp;

using GemmKernel = cutlass::gemm::kernel::GemmUniversal<
    cute::Shape<int,int,int,int>,
    CollectiveMainloop,
    CollectiveEpilogue
>;
using Gemm = cutlass::gemm::device::GemmUniversalAdapter<GemmKernel>;

// Force the device kernel symbol into the cubin without needing a host main.
auto* _anchor = &cutlass::device_kernel<GemmKernel>;


// ===== COMPILED SASS (sm_90a) =====

	.target	sm_90a

	.elftype	@"ET_EXEC"


//--------------------- .note.nv.tkinfo           --------------------------
	.section	.note.nv.tkinfo,"",@"SHT_NOTE"
	.sectionflags	@"SHF_NOTE_NV_TKINFO"
	.tkinfo
        /*0018*/ 	.word	0x00000002
        /*0030*/ 	.string	""
        /*0030*/ 	.string	"ptxas"
        /*0030*/ 	.string	"Cuda compilation tools, release 13.0, V13.0.88"
        /*0030*/ 	.string	"Build cuda_13.0.r13.0/compiler.36424714_0"
        /*0030*/ 	.string	"-arch sm_90a -m 64 "



//--------------------- .note.nv.cuinfo           --------------------------
	.section	.note.nv.cuinfo,"",@"SHT_NOTE"
	.sectionflags	@"SHF_NOTE_NV_CUINFO"
        /*0018*/ 	.short	0x0002
        /*001a*/ 	.short	0x005a
        /*001c*/ 	.short	0x0082
	.zero		2


//--------------------- .nv.info                  --------------------------
	.section	.nv.info,"",@"SHT_CUDA_INFO"
	.align	4


	//----- nvinfo : EIATTR_REGCOUNT
	.align		4
        /*0000*/ 	.byte	0x04, 0x2f
        /*0002*/ 	.short	(.L_15 - .L_14)
	.align		4
.L_14:
        /*0004*/ 	.word	index@(_ZN7cutlass13device_kernelINS_4gemm6kernel13GemmUniversalIN4cute5tupleIJiiiiEEENS1_10collective13CollectiveMmaINS1_34MainloopSm90TmaGmmaWarpSpecializedILi4ENS5_IJNS4_1CILi1EEESB_SB_EEENS1_35KernelTmaWarpSpecializedCooperativeEEENS5_IJNSA_ILi256EEENSA_ILi128EEENSA_ILi64EEEEEENS_6half_tENS5_IJlSB_lEEESJ_SK_NS4_8TiledMMAINS4_8MMA_AtomIJNS4_4SM904GMMA26MMA_64x128x16_F32F16F16_SSILNSO_5MajorE0ELSQ_0ELNSO_7ScaleInE1ELSR_1EEEEEENS4_6LayoutINS5_IJNSA_ILi2EEESB_SB_EEENS5_IJSB_NSA_ILi0EEESX_EEEEENS5_IJNS4_10UnderscoreES10_S10_EEEEENS4_13SM90_TMA_LOADENS4_14ComposedLayoutINS4_7SwizzleILi3ELi4ELi3EEENS4_18smem_ptr_flag_bitsILi16EEENSU_INS5_IJNSA_ILi8EEESH_EEENS5_IJSH_SB_EEEEEEEvNS4_8identityES13_S1D_vS1E_EENS_8epilogue10collective6detail29Sm90TmaWarpSpecializedAdapterINS1H_15DefaultEpilogueISJ_SK_SK_NS1G_6thread17LinearCombinationISJ_Li1EffLNS1L_9ScaleType4KindE0ELNS_15FloatRoundStyleE2ESJ_EENS1_15EpilogueDefaultEEEEEvvEEEEvNT_6ParamsE)
        /*0008*/ 	.word	0x000000a8


	//----- nvinfo : EIATTR_FRAME_SIZE
	.align		4
.L_15:
        /*000c*/ 	.byte	0x04, 0x11
        /*000e*/ 	.short	(.L_17 - .L_16)
	.align		4
.L_16:
        /*0010*/ 	.word	index@(_ZN7cutlass13device_kernelINS_4gemm6kernel13GemmUniversalIN4cute5tupleIJiiiiEEENS1_10collective13CollectiveMmaINS1_34MainloopSm90TmaGmmaWarpSpecializedILi4ENS5_IJNS4_1CILi1EEESB_SB_EEENS1_35KernelTmaWarpSpecializedCooperativeEEENS5_IJNSA_ILi256EEENSA_ILi128EEENSA_ILi64EEEEEENS_6half_tENS5_IJlSB_lEEESJ_SK_NS4_8TiledMMAINS4_8MMA_AtomIJNS4_4SM904GMMA26MMA_64x128x16_F32F16F16_SSILNSO_5MajorE0ELSQ_0ELNSO_7ScaleInE1ELSR_1EEEEEENS4_6LayoutINS5_IJNSA_ILi2EEESB_SB_EEENS5_IJSB_NSA_ILi0EEESX_EEEEENS5_IJNS4_10UnderscoreES10_S10_EEEEENS4_13SM90_TMA_LOADENS4_14ComposedLayoutINS4_7SwizzleILi3ELi4ELi3EEENS4_18smem_ptr_flag_bitsILi16EEENSU_INS5_IJNSA_ILi8EEESH_EEENS5_IJSH_SB_EEEEEEEvNS4_8identityES13_S1D_vS1E_EENS_8epilogue10collective6detail29Sm90TmaWarpSpecializedAdapterINS1H_15DefaultEpilogueISJ_SK_SK_NS1G_6thread17LinearCombinationISJ_Li1EffLNS1L_9ScaleType4KindE0ELNS_15FloatRoundStyleE2ESJ_EENS1_15EpilogueDefaultEEEEEvvEEEEvNT_6ParamsE)
        /*0014*/ 	.word	0x00000000


	//----- nvinfo : EIATTR_MIN_STACK_SIZE
	.align		4
.L_17:
        /*0018*/ 	.byte	0x04, 0x12
        /*001a*/ 	.short	(.L_19 - .L_18)
	.align		4
.L_18:
        /*001c*/ 	.word	index@(_ZN7cutlass13device_kernelINS_4gemm6kernel13GemmUniversalIN4cute5tupleIJiiiiEEENS1_10collective13CollectiveMmaINS1_34MainloopSm90TmaGmmaWarpSpecializedILi4ENS5_IJNS4_1CILi1EEESB_SB_EEENS1_35KernelTmaWarpSpecializedCooperativeEEENS5_IJNSA_ILi256EEENSA_ILi128EEENSA_ILi64EEEEEENS_6half_tENS5_IJlSB_lEEESJ_SK_NS4_8TiledMMAINS4_8MMA_AtomIJNS4_4SM904GMMA26MMA_64x128x16_F32F16F16_SSILNSO_5MajorE0ELSQ_0ELNSO_7ScaleInE1ELSR_1EEEEEENS4_6LayoutINS5_IJNSA_ILi2EEESB_SB_EEENS5_IJSB_NSA_ILi0EEESX_EEEEENS5_IJNS4_10UnderscoreES10_S10_EEEEENS4_13SM90_TMA_LOADENS4_14ComposedLayoutINS4_7SwizzleILi3ELi4ELi3EEENS4_18smem_ptr_flag_bitsILi16EEENSU_INS5_IJNSA_ILi8EEESH_EEENS5_IJSH_SB_EEEEEEEvNS4_8identityES13_S1D_vS1E_EENS_8epilogue10collective6detail29Sm90TmaWarpSpecializedAdapterINS1H_15DefaultEpilogueISJ_SK_SK_NS1G_6thread17LinearCombinationISJ_Li1EffLNS1L_9ScaleType4KindE0ELNS_15FloatRoundStyleE2ESJ_EENS1_15EpilogueDefaultEEEEEvvEEEEvNT_6ParamsE)
        /*0020*/ 	.word	0x00000000
.L_19:


//--------------------- .nv.compat                --------------------------
	.section	.nv.compat,"",@"SHT_CUDA_COMPAT_INFO"
	.align	4
        /*0000*/ 	.byte	0x02, 0x09, 0x01, 0x00, 0x02, 0x02, 0x04, 0x00, 0x02, 0x05, 0x05, 0x00, 0x03, 0x07, 0x01, 0x01
        /*0010*/ 	.byte	0x02, 0x03, 0x01, 0x00, 0x02, 0x06, 0x01, 0x00, 0x04, 0x0b, 0x08, 0x00, 0x00, 0x00, 0x00, 0x00
        /*0020*/ 	.byte	0x00, 0x00, 0x00, 0x00


//--------------------- .nv.info._ZN7cutlass13device_kernelINS_4gemm6kernel13GemmUniversalIN4cute5tupleIJiiiiEEENS1_10collective13CollectiveMmaINS1_34MainloopSm90TmaGmmaWarpSpecializedILi4ENS5_IJNS4_1CILi1EEESB_SB_EEENS1_35KernelTmaWarpSpecializedCooperativeEEENS5_IJNSA_ILi256EEENSA_ILi128EEENSA_ILi64EEEEEENS_6half_tENS5_IJlSB_lEEESJ_SK_NS4_8TiledMMAINS4_8MMA_AtomIJNS4_4SM904GMMA26MMA_64x128x16_F32F16F16_SSILNSO_5MajorE0ELSQ_0ELNSO_7ScaleInE1ELSR_1EEEEEENS4_6LayoutINS5_IJNSA_ILi2EEESB_SB_EEENS5_IJSB_NSA_ILi0EEESX_EEEEENS5_IJNS4_10UnderscoreES10_S10_EEEEENS4_13SM90_TMA_LOADENS4_14ComposedLayoutINS4_7SwizzleILi3ELi4ELi3EEENS4_18smem_ptr_flag_bitsILi16EEENSU_INS5_IJNSA_ILi8EEESH_EEENS5_IJSH_SB_EEEEEEEvNS4_8identityES13_S1D_vS1E_EENS_8epilogue10collective6detail29Sm90TmaWarpSpecializedAdapterINS1H_15DefaultEpilogueISJ_SK_SK_NS1G_6thread17LinearCombinationISJ_Li1EffLNS1L_9ScaleType4KindE0ELNS_15FloatRoundStyleE2ESJ_EENS1_15EpilogueDefaultEEEEEvvEEEEvNT_6ParamsE --------------------------
	.section	.nv.info._ZN7cutlass13device_kernelINS_4gemm6kernel13GemmUniversalIN4cute5tupleIJiiiiEEENS1_10collective13CollectiveMmaINS1_34MainloopSm90TmaGmmaWarpSpecializedILi4ENS5_IJNS4_1CILi1EEESB_SB_EEENS1_35KernelTmaWarpSpecializedCooperativeEEENS5_IJNSA_ILi256EEENSA_ILi128EEENSA_ILi64EEEEEENS_6half_tENS5_IJlSB_lEEESJ_SK_NS4_8TiledMMAINS4_8MMA_AtomIJNS4_4SM904GMMA26MMA_64x128x16_F32F16F16_SSILNSO_5MajorE0ELSQ_0ELNSO_7ScaleInE1ELSR_1EEEEEENS4_6LayoutINS5_IJNSA_ILi2EEESB_SB_EEENS5_IJSB_NSA_ILi0EEESX_EEEEENS5_IJNS4_10UnderscoreES10_S10_EEEEENS4_13SM90_TMA_LOADENS4_14ComposedLayoutINS4_7SwizzleILi3ELi4ELi3EEENS4_18smem_ptr_flag_bitsILi16EEENSU_INS5_IJNSA_ILi8EEESH_EEENS5_IJSH_SB_EEEEEEEvNS4_8identityES13_S1D_vS1E_EENS_8epilogue10collective6detail29Sm90TmaWarpSpecializedAdapterINS1H_15DefaultEpilogueISJ_SK_SK_NS1G_6thread17LinearCombinationISJ_Li1EffLNS1L_9ScaleType4KindE0ELNS_15FloatRoundStyleE2ESJ_EENS1_15EpilogueDefaultEEEEEvvEEEEvNT_6ParamsE,"",@"SHT_CUDA_INFO"
	.sectionflags	@""
	.align	4


	//----- nvinfo : EIATTR_CUDA_API_VERSION
	.align		4
        /*0000*/ 	.byte	0x04, 0x37
        /*0002*/ 	.short	(.L_21 - .L_20)
.L_20:
        /*0004*/ 	.word	0x00000082


	//----- nvinfo : EIATTR_KPARAM_INFO
	.align		4
.L_21:
        /*0008*/ 	.byte	0x04, 0x17
        /*000a*/ 	.short	(.L_23 - .L_22)
.L_22:
        /*000c*/ 	.word	0x00000000
        /*0010*/ 	.short	0x0000
        /*0012*/ 	.short	0x0070
        /*0014*/ 	.byte	0x00, 0xf0, 0x01, 0x10


	//----- nvinfo : EIATTR_SPARSE_MMA_MASK
	.align		4
.L_23:
        /*0018*/ 	.byte	0x03, 0x50
        /*001a*/ 	.short	0x0000


	//----- nvinfo : EIATTR_MAXREG_COUNT
	.align		4
        /*001c*/ 	.byte	0x03, 0x1b
        /*001e*/ 	.short	0x00a8


	//----- nvinfo : EIATTR_NUM_BARRIERS
	.align		4
        /*0020*/ 	.byte	0x02, 0x4c
        /*0022*/ 	.byte	0x01
	.zero		1


	//----- nvinfo : EIATTR_EXTERNS
	.align		4
        /*0024*/ 	.byte	0x04, 0x0f
        /*0026*/ 	.short	(.L_25 - .L_24)


	//   ....[0]....
	.align		4
.L_24:
        /*0028*/ 	.word	index@(__assertfail)


	//----- nvinfo : EIATTR_MERCURY_ISA_VERSION
	.align		4
.L_25:
        /*002c*/ 	.byte	0x03, 0x5f
        /*002e*/ 	.short	0x0101


	//----- nvinfo : EIATTR_INT_WARP_WIDE_INSTR_OFFSETS
	.align		4
        /*0030*/ 	.byte	0x04, 0x31
        /*0032*/ 	.short	(.L_27 - .L_26)


	//   ....[0]....
.L_26:
        /*0034*/ 	.word	0x000003b0


	//   ....[1]....
        /*0038*/ 	.word	0x000003e0


	//   ....[2]....
        /*003c*/ 	.word	0x000004c0


	//----- nvinfo : EIATTR_COOP_GROUP_MASK_REGIDS
	.align		4
.L_27:
        /*0040*/ 	.byte	0x04, 0x29
        /*0042*/ 	.short	(.L_29 - .L_28)


	//   ....[0]....
.L_28:
        /*0044*/ 	.word	0xffffffff


	//   ....[1]....
        /*0048*/ 	.word	0xffffffff


	//   ....[2]....
        /*004c*/ 	.word	0xffffffff


	//   ....[3]....
        /*0050*/ 	.word	0xffffffff


	//   ....[4]....
        /*0054*/ 	.word	0xffffffff


	//----- nvinfo : EIATTR_COOP_GROUP_INSTR_OFFSETS
	.align		4
.L_29:
        /*0058*/ 	.byte	0x04, 0x28
        /*005a*/ 	.short	(.L_31 - .L_30)


	//   ....[0]....
.L_30:
        /*005c*/ 	.word	0x00000060


	//   ....[1]....
        /*0060*/ 	.word	0x00000070


	//   ....[2]....
        /*0064*/ 	.word	0x00000130


	//   ....[3]....
        /*0068*/ 	.word	0x000002c0


	//   ....[4]....
        /*006c*/ 	.word	0x00000f70


	//----- nvinfo : EIATTR_REG_RECONFIG
	.align		4
.L_31:
        /*0070*/ 	.byte	0x01, 0x54
	.zero		2


	//----- nvinfo : EIATTR_SYSCALL_OFFSETS
	.align		4
        /*0074*/ 	.byte	0x04, 0x46
        /*0076*/ 	.short	(.L_33 - .L_32)


	//   ....[0]....
.L_32:
        /*0078*/ 	.word	0x00001130


	//----- nvinfo : EIATTR_MBARRIER_INSTR_OFFSETS
	.align		4
.L_33:
        /*007c*/ 	.byte	0x04, 0x39
        /*007e*/ 	.short	(.L_35 - .L_34)


	//   ....[0]....
.L_34:
        /*0080*/ 	.word	0x00000230
        /*0084*/ 	.word	0x000000ff
        /*0088*/ 	.word	0x00000000
        /*008c*/ 	.short	0x0100
        /*008e*/ 	.byte	0x08
	.zero		1


	//   ....[1]....
        /*0090*/ 	.word	0x00000240
        /*0094*/ 	.word	0x000000ff
        /*0098*/ 	.word	0x00000020
        /*009c*/ 	.short	0x0100
        /*009e*/ 	.byte	0x08
	.zero		1


	//   ....[2]....
        /*00a0*/ 	.word	0x00000250
        /*00a4*/ 	.word	0x000000ff
        /*00a8*/ 	.word	0x00000008
        /*00ac*/ 	.short	0x0100
        /*00ae*/ 	.byte	0x08
	.zero		1


	//   ....[3]....
        /*00b0*/ 	.word	0x00000260
        /*00b4*/ 	.word	0x000000ff
        /*00b8*/ 	.word	0x00000028
        /*00bc*/ 	.short	0x0100
        /*00be*/ 	.byte	0x08
	.zero		1


	//   ....[4]....
        /*00c0*/ 	.word	0x00000270
        /*00c4*/ 	.word	0x000000ff
        /*00c8*/ 	.word	0x00000010
        /*00cc*/ 	.short	0x0100
        /*00ce*/ 	.byte	0x08
	.zero		1


	//   ....[5]....
        /*00d0*/ 	.word	0x00000280
        /*00d4*/ 	.word	0x000000ff
        /*00d8*/ 	.word	0x00000030
        /*00dc*/ 	.short	0x0100
        /*00de*/ 	.byte	0x08
	.zero		1


	//   ....[6]....
        /*00e0*/ 	.word	0x00000290
        /*00e4*/ 	.word	0x000000ff
        /*00e8*/ 	.word	0x00000018
        /*00ec*/ 	.short	0x0100
        /*00ee*/ 	.byte	0x08
	.zero		1


	//   ....[7]....
        /*00f0*/ 	.word	0x000002a0
        /*00f4*/ 	.word	0x000000ff
        /*00f8*/ 	.word	0x00000038
        /*00fc*/ 	.short	0x0100
        /*00fe*/ 	.byte	0x08
	.zero		1


	//   ....[8]....
        /*0100*/ 	.word	0x00000530
        /*0104*/ 	.word	0x000000ff
        /*0108*/ 	.word	0x00000050
        /*010c*/ 	.short	0x0100
        /*010e*/ 	.byte	0x06
	.zero		1


	//   ....[9]....
        /*0110*/ 	.word	0x00000590
        /*0114*/ 	.word	0x000000ff
        /*0118*/ 	.word	0x00000058
        /*011c*/ 	.short	0x0100
        /*011e*/ 	.byte	0x06
	.zero		1


	//   ....[10]....
        /*0120*/ 	.word	0x000011b0
        /*0124*/ 	.word	0x00000003
        /*0128*/ 	.word	0x00000000
        /*012c*/ 	.short	0x010a
        /*012e*/ 	.byte	0x3f
	.zero		1


	//   ....[11]....
        /*0130*/ 	.word	0x000011f0
        /*0134*/ 	.word	0x00000003
        /*0138*/ 	.word	0x00000000
        /*013c*/ 	.short	0x010a
        /*013e*/ 	.byte	0x3f
	.zero		1


	//   ....[12]....
        /*0140*/ 	.word	0x000016d0
        /*0144*/ 	.word	0x000000ff
        /*0148*/ 	.word	0x00000000
        /*014c*/ 	.short	0x010a
        /*014e*/ 	.byte	0x08
	.zero		1


	//   ....[13]....
        /*0150*/ 	.word	0x00001710
        /*0154*/ 	.word	0x000000ff
        /*0158*/ 	.word	0x00000000
        /*015c*/ 	.short	0x010a
        /*015e*/ 	.byte	0x08
	.zero		1


	//   ....[14]....
        /*0160*/ 	.word	0x00001ab0
        /*0164*/ 	.word	0x000000ff
        /*0168*/ 	.word	0x00000000
        /*016c*/ 	.short	0x0101
        /*016e*/ 	.byte	0x08
	.zero		1


	//   ....[15]....
        /*0170*/ 	.word	0x00001c90
        /*0174*/ 	.word	0x000000ff
        /*0178*/ 	.word	0x00000000
        /*017c*/ 	.short	0x0101
        /*017e*/ 	.byte	0x04
	.zero		1


	//   ....[16]....
        /*0180*/ 	.word	0x0000b550
        /*0184*/ 	.word	0x0000000c
        /*0188*/ 	.word	0x00000020
        /*018c*/ 	.short	0x010a
        /*018e*/ 	.byte	0x3f
	.zero		1


	//   ....[17]....
        /*0190*/ 	.word	0x0000b910
        /*0194*/ 	.word	0x00000005
        /*0198*/ 	.word	0x00000058
        /*019c*/ 	.short	0x0101
        /*019e*/ 	.byte	0x3f
	.zero		1


	//   ....[18]....
        /*01a0*/ 	.word	0x0000c010
        /*01a4*/ 	.word	0x00000007
        /*01a8*/ 	.word	0x00000000
        /*01ac*/ 	.short	0x010a
        /*01ae*/ 	.byte	0x3f
	.zero		1


	//   ....[19]....
        /*01b0*/ 	.word	0x0000c090
        /*01b4*/ 	.word	0x00000006
        /*01b8*/ 	.word	0x00000000
        /*01bc*/ 	.short	0x010a
        /*01be*/ 	.byte	0x3f
	.zero		1


	//   ....[20]....
        /*01c0*/ 	.word	0x0000c120
        /*01c4*/ 	.word	0x00000007
        /*01c8*/ 	.word	0x00000000
        /*01cc*/ 	.short	0x010a
        /*01ce*/ 	.byte	0x3f
	.zero		1


	//   ....[21]....
        /*01d0*/ 	.word	0x0000c1b0
        /*01d4*/ 	.word	0x00000005
        /*01d8*/ 	.word	0x00000000
        /*01dc*/ 	.short	0x010a
        /*01de*/ 	.byte	0x3f
	.zero		1


	//   ....[22]....
        /*01e0*/ 	.word	0x0000c210
        /*01e4*/ 	.word	0x00000003
        /*01e8*/ 	.word	0x00000000
        /*01ec*/ 	.short	0x010a
        /*01ee*/ 	.byte	0x3f
	.zero		1


	//   ....[23]....
        /*01f0*/ 	.word	0x0000c270
        /*01f4*/ 	.word	0x00000004
        /*01f8*/ 	.word	0x00000000
        /*01fc*/ 	.short	0x010a
        /*01fe*/ 	.byte	0x3f
	.zero		1


	//   ....[24]....
        /*0200*/ 	.word	0x0000c340
        /*0204*/ 	.word	0x0000000c
        /*0208*/ 	.word	0x00000020
        /*020c*/ 	.short	0x010a
        /*020e*/ 	.byte	0x3f
	.zero		1


	//   ....[25]....
        /*0210*/ 	.word	0x0000c410
        /*0214*/ 	.word	0x00000007
        /*0218*/ 	.word	0x00000000
        /*021c*/ 	.short	0x010a
        /*021e*/ 	.byte	0x3f
	.zero		1


	//   ....[26]....
        /*0220*/ 	.word	0x0000c460
        /*0224*/ 	.word	0x00000006
        /*0228*/ 	.word	0x00000000
        /*022c*/ 	.short	0x010a
        /*022e*/ 	.byte	0x3f
	.zero		1


	//   ....[27]....
        /*0230*/ 	.word	0x0000c4b0
        /*0234*/ 	.word	0x00000007
        /*0238*/ 	.word	0x00000000
        /*023c*/ 	.short	0x010a
        /*023e*/ 	.byte	0x3f
	.zero		1


	//----- nvinfo : EIATTR_NUM_MBARRIERS
	.align		4
.L_35:
        /*0240*/ 	.byte	0x03, 0x38
        /*0242*/ 	.short	0x000a


	//----- nvinfo : EIATTR_EXIT_INSTR_OFFSETS
	.align		4
        /*0244*/ 	.byte	0x04, 0x1c
        /*0246*/ 	.short	(.L_37 - .L_36)


	//   ....[0]....
.L_36:
        /*0248*/ 	.word	0x000005e0


	//   ....[1]....
        /*024c*/ 	.word	0x00000ea0


	//   ....[2]....
        /*0250*/ 	.word	0x0000abc0


	//   ....[3]....
        /*0254*/ 	.word	0x0000b1f0


	//   ....[4]....
        /*0258*/ 	.word	0x0000c200


	//----- nvinfo : EIATTR_MAX_THREADS
	.align		4
.L_37:
        /*025c*/ 	.byte	0x04, 0x05
        /*025e*/ 	.short	(.L_39 - .L_38)
.L_38:
        /*0260*/ 	.word	0x00000180
        /*0264*/ 	.word	0x00000001
        /*0268*/ 	.word	0x00000001


	//----- nvinfo : EIATTR_CRS_STACK_SIZE
	.align		4
.L_39:
        /*026c*/ 	.byte	0x04, 0x1e
        /*026e*/ 	.short	(.L_41 - .L_40)
.L_40:
        /*0270*/ 	.word	0x00000000


	//----- nvinfo : EIATTR_CBANK_PARAM_SIZE
	.align		4
.L_41:
        /*0274*/ 	.byte	0x03, 0x19
        /*0276*/ 	.short	0x0470


	//----- nvinfo : EIATTR_PARAM_CBANK
	.align		4
        /*0278*/ 	.byte	0x04, 0x0a
        /*027a*/ 	.short	(.L_43 - .L_42)
	.align		4
.L_42:
        /*027c*/ 	.word	index@(.nv.constant0._ZN7cutlass13device_kernelINS_4gemm6kernel13GemmUniversalIN4cute5tupleIJiiiiEEENS1_10collective13CollectiveMmaINS1_34MainloopSm90TmaGmmaWarpSpecializedILi4ENS5_IJNS4_1CILi1EEESB_SB_EEENS1_35KernelTmaWarpSpecializedCooperativeEEENS5_IJNSA_ILi256EEENSA_ILi128EEENSA_ILi64EEEEEENS_6half_tENS5_IJlSB_lEEESJ_SK_NS4_8TiledMMAINS4_8MMA_AtomIJNS4_4SM904GMMA26MMA_64x128x16_F32F16F16_SSILNSO_5MajorE0ELSQ_0ELNSO_7ScaleInE1ELSR_1EEEEEENS4_6LayoutINS5_IJNSA_ILi2EEESB_SB_EEENS5_IJSB_NSA_ILi0EEESX_EEEEENS5_IJNS4_10UnderscoreES10_S10_EEEEENS4_13SM90_TMA_LOADENS4_14ComposedLayoutINS4_7SwizzleILi3ELi4ELi3EEENS4_18smem_ptr_flag_bitsILi16EEENSU_INS5_IJNSA_ILi8EEESH_EEENS5_IJSH_SB_EEEEEEEvNS4_8identityES13_S1D_vS1E_EENS_8epilogue10collective6detail29Sm90TmaWarpSpecializedAdapterINS1H_15DefaultEpilogueISJ_SK_SK_NS1G_6thread17LinearCombinationISJ_Li1EffLNS1L_9ScaleType4KindE0ELNS_15FloatRoundStyleE2ESJ_EENS1_15EpilogueDefaultEEEEEvvEEEEvNT_6ParamsE)
        /*0280*/ 	.short	0x0210
        /*0282*/ 	.short	0x0470


	//----- nvinfo : EIATTR_SW_WAR
	.align		4
.L_43:
        /*0284*/ 	.byte	0x04, 0x36
        /*0286*/ 	.short	(.L_45 - .L_44)
.L_44:
        /*0288*/ 	.word	0x00000008
.L_45:


//--------------------- .nv.callgraph             --------------------------
	.section	.nv.callgraph,"",@"SHT_CUDA_CALLGRAPH"
	.align	4
	.sectionentsize	8
	.align		4
        /*0000*/ 	.word	0x00000000
	.align		4
        /*0004*/ 	.word	0xffffffff
	.align		4
        /*0008*/ 	.word	index@(_ZN7cutlass13device_kernelINS_4gemm6kernel13GemmUniversalIN4cute5tupleIJiiiiEEENS1_10collective13CollectiveMmaINS1_34MainloopSm90TmaGmmaWarpSpecializedILi4ENS5_IJNS4_1CILi1EEESB_SB_EEENS1_35KernelTmaWarpSpecializedCooperativeEEENS5_IJNSA_ILi256EEENSA_ILi128EEENSA_ILi64EEEEEENS_6half_tENS5_IJlSB_lEEESJ_SK_NS4_8TiledMMAINS4_8MMA_AtomIJNS4_4SM904GMMA26MMA_64x128x16_F32F16F16_SSILNSO_5MajorE0ELSQ_0ELNSO_7ScaleInE1ELSR_1EEEEEENS4_6LayoutINS5_IJNSA_ILi2EEESB_SB_EEENS5_IJSB_NSA_ILi0EEESX_EEEEENS5_IJNS4_10UnderscoreES10_S10_EEEEENS4_13SM90_TMA_LOADENS4_14ComposedLayoutINS4_7SwizzleILi3ELi4ELi3EEENS4_18smem_ptr_flag_bitsILi16EEENSU_INS5_IJNSA_ILi8EEESH_EEENS5_IJSH_SB_EEEEEEEvNS4_8identityES13_S1D_vS1E_EENS_8epilogue10collective6detail29Sm90TmaWarpSpecializedAdapterINS1H_15DefaultEpilogueISJ_SK_SK_NS1G_6thread17LinearCombinationISJ_Li1EffLNS1L_9ScaleType4KindE0ELNS_15FloatRoundStyleE2ESJ_EENS1_15EpilogueDefaultEEEEEvvEEEEvNT_6ParamsE)
	.align		4
        /*000c*/ 	.word	index@(__assertfail)
	.align		4
        /*0010*/ 	.word	0x00000000
	.align		4
        /*0014*/ 	.word	0xfffffffe
	.align		4
        /*0018*/ 	.word	0x00000000
	.align		4
        /*001c*/ 	.word	0xfffffffd
	.align		4
        /*0020*/ 	.word	0x00000000
	.align		4
        /*0024*/ 	.word	0xfffffffc


//--------------------- .nv.constant4             --------------------------
	.section	.nv.constant4,"a",@progbits
	.align	8
	.align		8
.nv.constant4:
        /*0000*/ 	.dword	__assertfail
	.align		8
        /*0008*/ 	.dword	__unnamed_1
	.align		8
        /*0010*/ 	.dword	_ZN40_INTERNAL_6d9c67bd_4_k_cu_087f2b0f_269684cuda3std3__45__cpo5beginE
	.align		8
        /*0018*/ 	.dword	_ZN40_INTERNAL_6d9c67bd_4_k_cu_087f2b0f_269684cuda3std3__45__cpo3endE
	.align		8
        /*0020*/ 	.dword	_ZN40_INTERNAL_6d9c67bd_4_k_cu_087f2b0f_269684cuda3std3__45__cpo6cbeginE
	.align		8
        /*0028*/ 	.dword	_ZN40_INTERNAL_6d9c67bd_4_k_cu_087f2b0f_269684cuda3std3__45__cpo4cendE
	.align		8
        /*0030*/ 	.dword	_ZN40_INTERNAL_6d9c67bd_4_k_cu_087f2b0f_269684cuda3std3__442_GLOBAL__N__6d9c67bd_4_k_cu_087f2b0f_269686ignoreE
	.align		8
        /*0038*/ 	.dword	_ZN40_INTERNAL_6d9c67bd_4_k_cu_087f2b0f_269684cuda3std3__419piecewise_constructE
	.align		8
        /*0040*/ 	.dword	_ZN40_INTERNAL_6d9c67bd_4_k_cu_087f2b0f_269684cuda3std3__48in_placeE
	.align		8
        /*0048*/ 	.dword	_ZN40_INTERNAL_6d9c67bd_4_k_cu_087f2b0f_269684cuda3std6ranges3__45__cpo4swapE
	.align		8
        /*0050*/ 	.dword	_ZN40_INTERNAL_6d9c67bd_4_k_cu_087f2b0f_269684cuda3std6ranges3__45__cpo9iter_moveE
	.align		8
        /*0058*/ 	.dword	_ZN40_INTERNAL_6d9c67bd_4_k_cu_087f2b0f_269684cute7productE
	.align		8
        /*0060*/ 	.dword	_ZN40_INTERNAL_6d9c67bd_4_k_cu_087f2b0f_269684cute1_E
	.align		8
        /*0068*/ 	.dword	$str$22
	.align		8
        /*0070*/ 	.dword	$str$23


//--------------------- .text._ZN7cutlass13device_kernelINS_4gemm6kernel13GemmUniversalIN4cute5tupleIJiiiiEEENS1_10collective13CollectiveMmaINS1_34MainloopSm90TmaGmmaWarpSpecializedILi4ENS5_IJNS4_1CILi1EEESB_SB_EEENS1_35KernelTmaWarpSpecializedCooperativeEEENS5_IJNSA_ILi256EEENSA_ILi128EEENSA_ILi64EEEEEENS_6half_tENS5_IJlSB_lEEESJ_SK_NS4_8TiledMMAINS4_8MMA_AtomIJNS4_4SM904GMMA26MMA_64x128x16_F32F16F16_SSILNSO_5MajorE0ELSQ_0ELNSO_7ScaleInE1ELSR_1EEEEEENS4_6LayoutINS5_IJNSA_ILi2EEESB_SB_EEENS5_IJSB_NSA_ILi0EEESX_EEEEENS5_IJNS4_10UnderscoreES10_S10_EEEEENS4_13SM90_TMA_LOADENS4_14ComposedLayoutINS4_7SwizzleILi3ELi4ELi3EEENS4_18smem_ptr_flag_bitsILi16EEENSU_INS5_IJNSA_ILi8EEESH_EEENS5_IJSH_SB_EEEEEEEvNS4_8identityES13_S1D_vS1E_EENS_8epilogue10collective6detail29Sm90TmaWarpSpecializedAdapterINS1H_15DefaultEpilogueISJ_SK_SK_NS1G_6thread17LinearCombinationISJ_Li1EffLNS1L_9ScaleType4KindE0ELNS_15FloatRoundStyleE2ESJ_EENS1_15EpilogueDefaultEEEEEvvEEEEvNT_6ParamsE --------------------------
	.section	.text._ZN7cutlass13device_kernelINS_4gemm6kernel13GemmUniversalIN4cute5tupleIJiiiiEEENS1_10collective13CollectiveMmaINS1_34MainloopSm90TmaGmmaWarpSpecializedILi4ENS5_IJNS4_1CILi1EEESB_SB_EEENS1_35KernelTmaWarpSpecializedCooperativeEEENS5_IJNSA_ILi256EEENSA_ILi128EEENSA_ILi64EEEEEENS_6half_tENS5_IJlSB_lEEESJ_SK_NS4_8TiledMMAINS4_8MMA_AtomIJNS4_4SM904GMMA26MMA_64x128x16_F32F16F16_SSILNSO_5MajorE0ELSQ_0ELNSO_7ScaleInE1ELSR_1EEEEEENS4_6LayoutINS5_IJNSA_ILi2EEESB_SB_EEENS5_IJSB_NSA_ILi0EEESX_EEEEENS5_IJNS4_10UnderscoreES10_S10_EEEEENS4_13SM90_TMA_LOADENS4_14ComposedLayoutINS4_7SwizzleILi3ELi4ELi3EEENS4_18smem_ptr_flag_bitsILi16EEENSU_INS5_IJNSA_ILi8EEESH_EEENS5_IJSH_SB_EEEEEEEvNS4_8identityES13_S1D_vS1E_EENS_8epilogue10collective6detail29Sm90TmaWarpSpecializedAdapterINS1H_15DefaultEpilogueISJ_SK_SK_NS1G_6thread17LinearCombinationISJ_Li1EffLNS1L_9ScaleType4KindE0ELNS_15FloatRoundStyleE2ESJ_EENS1_15EpilogueDefaultEEEEEvvEEEEvNT_6ParamsE,"ax",@progbits
	.align	128
.text._ZN7cutlass13device_kernelINS_4gemm6kernel13GemmUniversalIN4cute5tupleIJiiiiEEENS1_10collective13CollectiveMmaINS1_34MainloopSm90TmaGmmaWarpSpecializedILi4ENS5_IJNS4_1CILi1EEESB_SB_EEENS1_35KernelTmaWarpSpecializedCooperativeEEENS5_IJNSA_ILi256EEENSA_ILi128EEENSA_ILi64EEEEEENS_6half_tENS5_IJlSB_lEEESJ_SK_NS4_8TiledMMAINS4_8MMA_AtomIJNS4_4SM904GMMA26MMA_64x128x16_F32F16F16_SSILNSO_5MajorE0ELSQ_0ELNSO_7ScaleInE1ELSR_1EEEEEENS4_6LayoutINS5_IJNSA_ILi2EEESB_SB_EEENS5_IJSB_NSA_ILi0EEESX_EEEEENS5_IJNS4_10UnderscoreES10_S10_EEEEENS4_13SM90_TMA_LOADENS4_14ComposedLayoutINS4_7SwizzleILi3ELi4ELi3EEENS4_18smem_ptr_flag_bitsILi16EEENSU_INS5_IJNSA_ILi8EEESH_EEENS5_IJSH_SB_EEEEEEEvNS4_8identityES13_S1D_vS1E_EENS_8epilogue10collective6detail29Sm90TmaWarpSpecializedAdapterINS1H_15DefaultEpilogueISJ_SK_SK_NS1G_6thread17LinearCombinationISJ_Li1EffLNS1L_9ScaleType4KindE0ELNS_15FloatRoundStyleE2ESJ_EENS1_15EpilogueDefaultEEEEEvvEEEEvNT_6ParamsE:
        .type           _ZN7cutlass13device_kernelINS_4gemm6kernel13GemmUniversalIN4cute5tupleIJiiiiEEENS1_10collective13CollectiveMmaINS1_34MainloopSm90TmaGmmaWarpSpecializedILi4ENS5_IJNS4_1CILi1EEESB_SB_EEENS1_35KernelTmaWarpSpecializedCooperativeEEENS5_IJNSA_ILi256EEENSA_ILi128EEENSA_ILi64EEEEEENS_6half_tENS5_IJlSB_lEEESJ_SK_NS4_8TiledMMAINS4_8MMA_AtomIJNS4_4SM904GMMA26MMA_64x128x16_F32F16F16_SSILNSO_5MajorE0ELSQ_0ELNSO_7ScaleInE1ELSR_1EEEEEENS4_6LayoutINS5_IJNSA_ILi2EEESB_SB_EEENS5_IJSB_NSA_ILi0EEESX_EEEEENS5_IJNS4_10UnderscoreES10_S10_EEEEENS4_13SM90_TMA_LOADENS4_14ComposedLayoutINS4_7SwizzleILi3ELi4ELi3EEENS4_18smem_ptr_flag_bitsILi16EEENSU_INS5_IJNSA_ILi8EEESH_EEENS5_IJSH_SB_EEEEEEEvNS4_8identityES13_S1D_vS1E_EENS_8epilogue10collective6detail29Sm90TmaWarpSpecializedAdapterINS1H_15DefaultEpilogueISJ_SK_SK_NS1G_6thread17LinearCombinationISJ_Li1EffLNS1L_9ScaleType4KindE0ELNS_15FloatRoundStyleE2ESJ_EENS1_15EpilogueDefaultEEEEEvvEEEEvNT_6ParamsE,@function
        .size           _ZN7cutlass13device_kernelINS_4gemm6kernel13GemmUniversalIN4cute5tupleIJiiiiEEENS1_10collective13CollectiveMmaINS1_34MainloopSm90TmaGmmaWarpSpecializedILi4ENS5_IJNS4_1CILi1EEESB_SB_EEENS1_35KernelTmaWarpSpecializedCooperativeEEENS5_IJNSA_ILi256EEENSA_ILi128EEENSA_ILi64EEEEEENS_6half_tENS5_IJlSB_lEEESJ_SK_NS4_8TiledMMAINS4_8MMA_AtomIJNS4_4SM904GMMA26MMA_64x128x16_F32F16F16_SSILNSO_5MajorE0ELSQ_0ELNSO_7ScaleInE1ELSR_1EEEEEENS4_6LayoutINS5_IJNSA_ILi2EEESB_SB_EEENS5_IJSB_NSA_ILi0EEESX_EEEEENS5_IJNS4_10UnderscoreES10_S10_EEEEENS4_13SM90_TMA_LOADENS4_14ComposedLayoutINS4_7SwizzleILi3ELi4ELi3EEENS4_18smem_ptr_flag_bitsILi16EEENSU_INS5_IJNSA_ILi8EEESH_EEENS5_IJSH_SB_EEEEEEEvNS4_8identityES13_S1D_vS1E_EENS_8epilogue10collective6detail29Sm90TmaWarpSpecializedAdapterINS1H_15DefaultEpilogueISJ_SK_SK_NS1G_6thread17LinearCombinationISJ_Li1EffLNS1L_9ScaleType4KindE0ELNS_15FloatRoundStyleE2ESJ_EENS1_15EpilogueDefaultEEEEEvvEEEEvNT_6ParamsE,(.L_x_320 - _ZN7cutlass13device_kernelINS_4gemm6kernel13GemmUniversalIN4cute5tupleIJiiiiEEENS1_10collective13CollectiveMmaINS1_34MainloopSm90TmaGmmaWarpSpecializedILi4ENS5_IJNS4_1CILi1EEESB_SB_EEENS1_35KernelTmaWarpSpecializedCooperativeEEENS5_IJNSA_ILi256EEENSA_ILi128EEENSA_ILi64EEEEEENS_6half_tENS5_IJlSB_lEEESJ_SK_NS4_8TiledMMAINS4_8MMA_AtomIJNS4_4SM904GMMA26MMA_64x128x16_F32F16F16_SSILNSO_5MajorE0ELSQ_0ELNSO_7ScaleInE1ELSR_1EEEEEENS4_6LayoutINS5_IJNSA_ILi2EEESB_SB_EEENS5_IJSB_NSA_ILi0EEESX_EEEEENS5_IJNS4_10UnderscoreES10_S10_EEEEENS4_13SM90_TMA_LOADENS4_14ComposedLayoutINS4_7SwizzleILi3ELi4ELi3EEENS4_18smem_ptr_flag_bitsILi16EEENSU_INS5_IJNSA_ILi8EEESH_EEENS5_IJSH_SB_EEEEEEEvNS4_8identityES13_S1D_vS1E_EENS_8epilogue10collective6detail29Sm90TmaWarpSpecializedAdapterINS1H_15DefaultEpilogueISJ_SK_SK_NS1G_6thread17LinearCombinationISJ_Li1EffLNS1L_9ScaleType4KindE0ELNS_15FloatRoundStyleE2ESJ_EENS1_15EpilogueDefaultEEEEEvvEEEEvNT_6ParamsE)
        .other          _ZN7cutlass13device_kernelINS_4gemm6kernel13GemmUniversalIN4cute5tupleIJiiiiEEENS1_10collective13CollectiveMmaINS1_34MainloopSm90TmaGmmaWarpSpecializedILi4ENS5_IJNS4_1CILi1EEESB_SB_EEENS1_35KernelTmaWarpSpecializedCooperativeEEENS5_IJNSA_ILi256EEENSA_ILi128EEENSA_ILi64EEEEEENS_6half_tENS5_IJlSB_lEEESJ_SK_NS4_8TiledMMAINS4_8MMA_AtomIJNS4_4SM904GMMA26MMA_64x128x16_F32F16F16_SSILNSO_5MajorE0ELSQ_0ELNSO_7ScaleInE1ELSR_1EEEEEENS4_6LayoutINS5_IJNSA_ILi2EEESB_SB_EEENS5_IJSB_NSA_ILi0EEESX_EEEEENS5_IJNS4_10UnderscoreES10_S10_EEEEENS4_13SM90_TMA_LOADENS4_14ComposedLayoutINS4_7SwizzleILi3ELi4ELi3EEENS4_18smem_ptr_flag_bitsILi16EEENSU_INS5_IJNSA_ILi8EEESH_EEENS5_IJSH_SB_EEEEEEEvNS4_8identityES13_S1D_vS1E_EENS_8epilogue10collective6detail29Sm90TmaWarpSpecializedAdapterINS1H_15DefaultEpilogueISJ_SK_SK_NS1G_6thread17LinearCombinationISJ_Li1EffLNS1L_9ScaleType4KindE0ELNS_15FloatRoundStyleE2ESJ_EENS1_15EpilogueDefaultEEEEEvvEEEEvNT_6ParamsE,@"STO_CUDA_ENTRY STV_DEFAULT"
_ZN7cutlass13device_kernelINS_4gemm6kernel13GemmUniversalIN4cute5tupleIJiiiiEEENS1_10collective13CollectiveMmaINS1_34MainloopSm90TmaGmmaWarpSpecializedILi4ENS5_IJNS4_1CILi1EEESB_SB_EEENS1_35KernelTmaWarpSpecializedCooperativeEEENS5_IJNSA_ILi256EEENSA_ILi128EEENSA_ILi64EEEEEENS_6half_tENS5_IJlSB_lEEESJ_SK_NS4_8TiledMMAINS4_8MMA_AtomIJNS4_4SM904GMMA26MMA_64x128x16_F32F16F16_SSILNSO_5MajorE0ELSQ_0ELNSO_7ScaleInE1ELSR_1EEEEEENS4_6LayoutINS5_IJNSA_ILi2EEESB_SB_EEENS5_IJSB_NSA_ILi0EEESX_EEEEENS5_IJNS4_10UnderscoreES10_S10_EEEEENS4_13SM90_TMA_LOADENS4_14ComposedLayoutINS4_7SwizzleILi3ELi4ELi3EEENS4_18smem_ptr_flag_bitsILi16EEENSU_INS5_IJNSA_ILi8EEESH_EEENS5_IJSH_SB_EEEEEEEvNS4_8identityES13_S1D_vS1E_EENS_8epilogue10collective6detail29Sm90TmaWarpSpecializedAdapterINS1H_15DefaultEpilogueISJ_SK_SK_NS1G_6thread17LinearCombinationISJ_Li1EffLNS1L_9ScaleType4KindE0ELNS_15FloatRoundStyleE2ESJ_EENS1_15EpilogueDefaultEEEEEvvEEEEvNT_6ParamsE:
[----:B------:R-:W0:Y:S01]  /*0000*/  LDC R1, c[0x0][0x28] ;  /* 0x00000a00ff017b82 */ /* 0x000e220000000800 */
[----:B------:R-:W1:Y:S01]  /*0010*/  S2R R18, SR_TID.X ;  /* 0x0000000000127919 */ /* 0x000e620000002100 */
[----:B------:R-:W-:Y:S01]  /*0020*/  ELECT P0, URZ, PT ;  /* 0x00000000003f782f */ /* 0x000fe20003800000 */
[----:B------:R-:W-:Y:S01]  /*0030*/  BSSY B0, `(.L_x_0) ;  /* 0x000000f000007945 */ /* 0x000fe20003800000 */
[--C-:B-1----:R-:W-:Y:S02]  /*0040*/  SHF.R.U32.HI R0, RZ, 0x5, R18.reuse ;  /* 0x00000005ff007819 */ /* 0x102fe40000011612 */
[----:B------:R-:W-:-:S03]  /*0050*/  SHF.R.U32.HI R22, RZ, 0x7, R18 ;  /* 0x00000007ff167819 */ /* 0x000fc60000011612 */
[----:B------:R-:W1:Y:S04]  /*0060*/  SHFL.IDX PT, R5, R0, RZ, 0x1f ;  /* 0x00001fff00057589 */ /* 0x000e6800000e0000 */
[----:B------:R2:W3:Y:S01]  /*0070*/  SHFL.IDX PT, R8, R22, RZ, 0x1f ;  /* 0x00001fff16087589 */ /* 0x0004e200000e0000 */
[----:B-1----:R-:W-:-:S13]  /*0080*/  ISETP.NE.OR P0, PT, R5, RZ, !P0 ;  /* 0x000000ff0500720c */ /* 0x002fda0004705670 */
[----:B0-23--:R-:W-:Y:S05]  /*0090*/  @P0 BRA `(.L_x_1) ;  /* 0x0000000000200947 */ /* 0x00dfea0003800000 */
[----:B------:R-:W-:Y:S02]  /*00a0*/  ULDC.64 UR4, c[0x0][0x198] ;  /* 0x0000660000047ab9 */ /* 0x000fe40000000a00 */
[----:B------:R-:W-:Y:S02]  /*00b0*/  UIADD3 UR6, UP0, UR4, 0xf0, URZ ;  /* 0x000000f004067890 */ /* 0x000fe4000ff1e03f */
[----:B------:R-:W-:Y:S02]  /*00c0*/  UIADD3 UR4, UP1, UR4, 0x1f0, URZ ;  /* 0x000001f004047890 */ /* 0x000fe4000ff3e03f */
[----:B------:R-:W-:Y:S02]  /*00d0*/  UIADD3.X UR7, URZ, UR5, URZ, UP0, !UPT ;  /* 0x000000053f077290 */ /* 0x000fe400087fe43f */
[----:B------:R-:W-:-:S07]  /*00e0*/  UIADD3.X UR5, URZ, UR5, URZ, UP1, !UPT ;  /* 0x000000053f057290 */ /* 0x000fce0008ffe43f */
[----:B------:R0:W-:Y:S02]  /*00f0*/  UTMACCTL.PF [UR6] ;  /* 0x00000000060079b9 */ /* 0x0001e40008040000 */
[----:B------:R0:W-:Y:S02]  /*0100*/  UTMACCTL.PF [UR4] ;  /* 0x00000000040079b9 */ /* 0x0001e40008040000 */
[----:B0-----:R-:W-:Y:S01]  /*0110*/  NOP ;  /* 0x0000000000007918 */ /* 0x001fe20000000000 */
.L_x_1:
[----:B------:R-:W-:Y:S05]  /*0120*/  BSYNC B0 ;  /* 0x0000000000007941 */ /* 0x000fea0003800000 */
.L_x_0:
[----:B------:R-:W0:Y:S02]  /*0130*/  SHFL.IDX PT, R2, R0, RZ, 0x1f ;  /* 0x00001fff00027589 */ /* 0x000e2400000e0000 */
[----:B0-----:R-:W-:-:S13]  /*0140*/  ISETP.NE.AND P0, PT, R2, RZ, PT ;  /* 0x000000ff0200720c */ /* 0x001fda0003f05270 */
[----:B------:R-:W-:Y:S05]  /*0150*/  @P0 BRA `(.L_x_2) ;  /* 0x0000000000580947 */ /* 0x000fea0003800000 */
[----:B------:R-:W0:Y:S01]  /*0160*/  S2UR UR8, SR_CgaCtaId ;  /* 0x00000000000879c3 */ /* 0x000e220000008800 */
[----:B------:R-:W-:Y:S01]  /*0170*/  UMOV UR4, 0x400 ;  /* 0x0000040000047882 */ /* 0x000fe20000000000 */
[----:B------:R-:W-:Y:S01]  /*0180*/  UMOV UR5, 0x1 ;  /* 0x0000000100057882 */ /* 0x000fe20000000000 */
[----:B------:R-:W-:Y:S01]  /*0190*/  UMOV UR6, 0x100 ;  /* 0x0000010000067882 */ /* 0x000fe20000000000 */
[----:B------:R-:W-:Y:S01]  /*01a0*/  ELECT P0, URZ, PT ;  /* 0x00000000003f782f */ /* 0x000fe20003800000 */
[----:B------:R-:W-:-:S04]  /*01b0*/  UIADD3 UR6, -UR6, 0x100000, URZ ;  /* 0x0010000006067890 */ /* 0x000fc8000fffe13f */
[----:B------:R-:W-:Y:S02]  /*01c0*/  USHF.L.U32 UR7, UR6, 0xb, URZ ;  /* 0x0000000b06077899 */ /* 0x000fe4000800063f */
[----:B------:R-:W-:Y:S02]  /*01d0*/  USHF.L.U32 UR6, UR6, 0x1, URZ ;  /* 0x0000000106067899 */ /* 0x000fe4000800063f */
[----:B0-----:R-:W-:Y:S02]  /*01e0*/  ULEA UR8, UR8, UR4, 0x18 ;  /* 0x0000000408087291 */ /* 0x001fe4000f8ec03f */
[----:B------:R-:W-:-:S04]  /*01f0*/  UIADD3 UR4, -UR5, 0x100000, URZ ;  /* 0x0010000005047890 */ /* 0x000fc8000fffe13f */
[----:B------:R-:W-:Y:S02]  /*0200*/  USHF.L.U32 UR5, UR4, 0xb, URZ ;  /* 0x0000000b04057899 */ /* 0x000fe4000800063f */
[----:B------:R-:W-:Y:S01]  /*0210*/  USHF.L.U32 UR4, UR4, 0x1, URZ ;  /* 0x0000000104047899 */ /* 0x000fe2000800063f */
[----:B------:R-:W0:Y:S11]  /*0220*/  FENCE.VIEW.ASYNC.S ;  /* 0x00000000000073c6 */ /* 0x000e360000000000 */
[----:B0-----:R0:W1:Y:S01]  /*0230*/  SYNCS.EXCH.64 URZ, [UR8], UR4 ;  /* 0x00000004083f75b2 */ /* 0x0010620008000100 */
[----:B------:R0:W2:Y:S01]  /*0240*/  SYNCS.EXCH.64 URZ, [UR8+0x20], UR6 ;  /* 0x00002006083f75b2 */ /* 0x0000a20008000100 */
[----:B------:R0:W3:Y:S01]  /*0250*/  SYNCS.EXCH.64 URZ, [UR8+0x8], UR4 ;  /* 0x00000804083f75b2 */ /* 0x0000e20008000100 */
[----:B------:R0:W4:Y:S01]  /*0260*/  SYNCS.EXCH.64 URZ, [UR8+0x28], UR6 ;  /* 0x00002806083f75b2 */ /* 0x0001220008000100 */
[----:B------:R0:W0:Y:S01]  /*0270*/  SYNCS.EXCH.64 URZ, [UR8+0x10], UR4 ;  /* 0x00001004083f75b2 */ /* 0x0000220008000100 */
[----:B------:R0:W0:Y:S01]  /*0280*/  SYNCS.EXCH.64 URZ, [UR8+0x30], UR6 ;  /* 0x00003006083f75b2 */ /* 0x0000220008000100 */
[----:B------:R0:W0:Y:S01]  /*0290*/  SYNCS.EXCH.64 URZ, [UR8+0x18], UR4 ;  /* 0x00001804083f75b2 */ /* 0x0000220008000100 */
[----:B------:R0:W0:Y:S01]  /*02a0*/  SYNCS.EXCH.64 URZ, [UR8+0x38], UR6 ;  /* 0x00003806083f75b2 */ /* 0x0000220008000100 */
[----:B------:R-:W-:Y:S01]  /*02b0*/  NOP ;  /* 0x0000000000007918 */ /* 0x000fe20000000000 */
.L_x_2:
[----:B------:R-:W5:Y:S01]  /*02c0*/  SHFL.IDX PT, R0, R0, RZ, 0x1f ;  /* 0x00001fff00007589 */ /* 0x000f6200000e0000 */
[----:B------:R-:W1:Y:S01]  /*02d0*/  LDC R2, c[0x0][0x65c] ;  /* 0x00019700ff027b82 */ /* 0x000e620000000800 */
[----:B------:R-:W-:Y:S02]  /*02e0*/  ELECT P0, URZ, PT ;  /* 0x00000000003f782f */ /* 0x000fe40003800000 */
[----:B------:R-:W-:Y:S01]  /*02f0*/  SHF.R.S32.HI R6, RZ, 0x1f, R5 ;  /* 0x0000001fff067819 */ /* 0x000fe20000011405 */
[----:B------:R-:W2:Y:S01]  /*0300*/  S2R R3, SR_CTAID.Y ;  /* 0x0000000000037919 */ /* 0x000ea20000002600 */
[----:B0-----:R-:W-:Y:S01]  /*0310*/  UMOV UR4, 0x20 ;  /* 0x0000002000047882 */ /* 0x001fe20000000000 */
[----:B------:R-:W-:Y:S01]  /*0320*/  ISETP.NE.AND P2, PT, R8, RZ, PT ;  /* 0x000000ff0800720c */ /* 0x000fe20003f45270 */
[----:B------:R-:W-:Y:S01]  /*0330*/  NOP ;  /* 0x0000000000007918 */ /* 0x000fe20000000000 */
[----:B------:R-:W0:Y:S01]  /*0340*/  S2R R4, SR_CTAID.X ;  /* 0x0000000000047919 */ /* 0x000e220000002500 */
[----:B------:R-:W-:Y:S01]  /*0350*/  LEA.HI R6, R6, R5, RZ, 0x2 ;  /* 0x0000000506067211 */ /* 0x000fe200078f10ff */
[----:B------:R-:W-:Y:S01]  /*0360*/  NOP ;  /* 0x0000000000007918 */ /* 0x000fe20000000000 */
[----:B-----5:R-:W-:-:S02]  /*0370*/  ISETP.NE.OR P0, PT, R0, RZ, !P0 ;  /* 0x000000ff0000720c */ /* 0x020fc40004705670 */
[----:B-1----:R-:W-:-:S04]  /*0380*/  ISETP.NE.AND P3, PT, R2, 0x1, PT ;  /* 0x000000010200780c */ /* 0x002fc80003f65270 */
[----:B------:R-:W-:Y:S02]  /*0390*/  P2R R0, PR, RZ, 0x8 ;  /* 0x00000008ff007803 */ /* 0x000fe40000000000 */
[----:B------:R-:W-:-:S05]  /*03a0*/  LOP3.LUT R0, R6, 0xfffffffc, RZ, 0xc0, !PT ;  /* 0xfffffffc06007812 */ /* 0x000fca00078ec0ff */
[----:B------:R-:W-:Y:S01]  /*03b0*/  VOTEU.ALL UP0, P0 ;  /* 0x00000000003f7886 */ /* 0x000fe20000000000 */
[----:B------:R-:W-:Y:S01]  /*03c0*/  IMAD.IADD R0, R5, 0x1, -R0 ;  /* 0x0000000105007824 */ /* 0x000fe200078e0a00 */
[----:B------:R-:W0:Y:S01]  /*03d0*/  @P3 LDC R17, c[0x0][0x10] ;  /* 0x00000400ff113b82 */ /* 0x000e220000000800 */
[----:B------:R-:W-:Y:S01]  /*03e0*/  VOTEU.ALL UP1, P0 ;  /* 0x00000000003f7886 */ /* 0x000fe20000020000 */
[----:B--2---:R-:W-:Y:S01]  /*03f0*/  @P3 IMAD.MOV.U32 R6, RZ, RZ, R3 ;  /* 0x000000ffff063224 */ /* 0x004fe200078e0003 */
[----:B------:R-:W-:Y:S01]  /*0400*/  @!UP0 UMOV UR6, 0x400 ;  /* 0x0000040000068882 */ /* 0x000fe20000000000 */
[----:B------:R-:W-:-:S04]  /*0410*/  @!UP0 UIADD3 UR4, -UR4, 0x100000, URZ ;  /* 0x0010000004048890 */ /* 0x000fc8000fffe13f */
[----:B------:R-:W-:Y:S02]  /*0420*/  @!UP0 USHF.L.U32 UR5, UR4, 0xb, URZ ;  /* 0x0000000b04058899 */ /* 0x000fe4000800063f */
[----:B------:R-:W-:Y:S01]  /*0430*/  @!UP0 USHF.L.U32 UR4, UR4, 0x1, URZ ;  /* 0x0000000104048899 */ /* 0x000fe2000800063f */
[----:B------:R-:W-:Y:S02]  /*0440*/  @P3 IMAD.MOV.U32 R7, RZ, RZ, RZ ;  /* 0x000000ffff073224 */ /* 0x000fe400078e00ff */
[----:B------:R-:W-:Y:S01]  /*0450*/  IMAD.MOV.U32 R5, RZ, RZ, RZ ;  /* 0x000000ffff057224 */ /* 0x000fe200078e00ff */
[----:B------:R-:W1:Y:S01]  /*0460*/  @!UP0 S2UR UR7, SR_CgaCtaId ;  /* 0x00000000000789c3 */ /* 0x000e620000008800 */
[----:B------:R-:W-:-:S07]  /*0470*/  @P3 IMAD.MOV.U32 R11, RZ, RZ, RZ ;  /* 0x000000ffff0b3224 */ /* 0x000fce00078e00ff */
[----:B------:R-:W2:Y:S01]  /*0480*/  @!P3 LDC R9, c[0x0][0xc] ;  /* 0x00000300ff09bb82 */ /* 0x000ea20000000800 */
[----:B0-----:R-:W-:-:S04]  /*0490*/  @P3 IMAD.WIDE.U32 R16, R4, R17, R6 ;  /* 0x0000001104103225 */ /* 0x001fc800078e0006 */
[----:B------:R-:W-:Y:S01]  /*04a0*/  @P3 IMAD.IADD R17, R17, 0x1, R11 ;  /* 0x0000000111113824 */ /* 0x000fe200078e020b */
[----:B-1----:R-:W-:Y:S01]  /*04b0*/  @!UP0 ULEA UR6, UR7, UR6, 0x18 ;  /* 0x0000000607068291 */ /* 0x002fe2000f8ec03f */
[----:B------:R-:W-:Y:S01]  /*04c0*/  VOTEU.ALL UP0, P0 ;  /* 0x00000000003f7886 */ /* 0x000fe20000000000 */
[----:B------:R-:W-:-:S04]  /*04d0*/  ISETP.NE.AND P0, PT, R0, 0x3, PT ;  /* 0x000000030000780c */ /* 0x000fc80003f05270 */
[----:B------:R-:W-:Y:S01]  /*04e0*/  ISETP.EQ.OR P0, PT, R0, RZ, !P0 ;  /* 0x000000ff0000720c */ /* 0x000fe20004702670 */
[----:B--2---:R-:W-:-:S03]  /*04f0*/  @!P3 IMAD.WIDE.U32 R6, R9, R3, R4 ;  /* 0x000000030906b225 */ /* 0x004fc600078e0004 */
[C---:B------:R-:W-:Y:S01]  /*0500*/  ISETP.EQ.AND P0, PT, R8.reuse, RZ, P0 ;  /* 0x000000ff0800720c */ /* 0x040fe20000702270 */
[----:B------:R-:W-:Y:S01]  /*0510*/  VIADD R8, R8, 0xffffffff ;  /* 0xffffffff08087836 */ /* 0x000fe20000000000 */
[----:B------:R-:W0:Y:S02]  /*0520*/  FENCE.VIEW.ASYNC.S ;  /* 0x00000000000073c6 */ /* 0x000e240000000000 */
[----:B0-----:R0:W3:Y:S01]  /*0530*/  @!UP0 SYNCS.EXCH.64 URZ, [UR6+0x50], UR4 ;  /* 0x00005004063f85b2 */ /* 0x0010e20008000100 */
[----:B------:R-:W-:Y:S01]  /*0540*/  @!P3 MOV R16, R6 ;  /* 0x000000060010b202 */ /* 0x000fe20000000f00 */
[----:B------:R-:W-:Y:S01]  /*0550*/  @!P3 IMAD.MOV.U32 R17, RZ, RZ, R7 ;  /* 0x000000ffff11b224 */ /* 0x000fe200078e0007 */
[----:B------:R-:W-:Y:S02]  /*0560*/  SEL R19, RZ, 0x1, !P0 ;  /* 0x00000001ff137807 */ /* 0x000fe40004000000 */
[----:B------:R-:W-:-:S04]  /*0570*/  ISETP.GE.U32.AND P1, PT, R8, 0x2, PT ;  /* 0x000000020800780c */ /* 0x000fc80003f26070 */
[----:B------:R-:W-:Y:S01]  /*0580*/  SEL R19, R19, 0x2, P1 ;  /* 0x0000000213137807 */ /* 0x000fe20000800000 */
[----:B------:R0:W3:Y:S01]  /*0590*/  @!UP1 SYNCS.EXCH.64 URZ, [UR6+0x58], UR4 ;  /* 0x00005804063f95b2 */ /* 0x0000e20008000100 */
[----:B------:R-:W-:Y:S01]  /*05a0*/  NOP ;  /* 0x0000000000007918 */ /* 0x000fe20000000000 */
[----:B---34-:R-:W-:Y:S06]  /*05b0*/  BAR.SYNC.DEFER_BLOCKING 0x0 ;  /* 0x0000000000007b1d */ /* 0x018fec0000010000 */
[----:B------:R-:W-:Y:S05]  /*05c0*/  @!P2 BRA `(.L_x_3) ;  /* 0x000000a40080a947 */ /* 0x000fea0003800000 */
[----:B------:R-:W-:-:S13]  /*05d0*/  ISETP.GT.U32.AND P0, PT, R8, 0x1, PT ;  /* 0x000000010800780c */ /* 0x000fda0003f04070 */
[----:B0-----:R-:W-:Y:S05]  /*05e0*/  @P0 EXIT ;  /* 0x000000000000094d */ /* 0x001fea0003800000 */
[----:B------:R-:W-:Y:S01]  /*05f0*/  ULDC.64 UR4, c[0x0][0x650] ;  /* 0x0001940000047ab9 */ /* 0x000fe20000000a00 */
[----:B------:R-:W-:Y:S01]  /*0600*/  PRMT R0, RZ, 0x7610, R0 ;  /* 0x00007610ff007816 */ /* 0x000fe20000000000 */
[----:B------:R-:W-:Y:S01]  /*0610*/  IMAD.MOV.U32 R152, RZ, RZ, -0x1 ;  /* 0xffffffffff987424 */ /* 0x000fe200078e00ff */
[----:B------:R-:W-:Y:S01]  /*0620*/  ISETP.GE.U32.AND P0, PT, R16, UR4, PT ;  /* 0x0000000410007c0c */ /* 0x000fe2000bf06070 */
[----:B------:R-:W-:Y:S02]  /*0630*/  IMAD.MOV.U32 R153, RZ, RZ, -0x1 ;  /* 0xffffffffff997424 */ /* 0x000fe400078e00ff */
[----:B------:R-:W-:Y:S01]  /*0640*/  IMAD.MOV.U32 R23, RZ, RZ, -0x1 ;  /* 0xffffffffff177424 */ /* 0x000fe200078e00ff */
[----:B------:R-:W-:-:S13]  /*0650*/  ISETP.GE.U32.AND.EX P0, PT, R17, UR5, PT, P0 ;  /* 0x0000000511007c0c */ /* 0x000fda000bf06100 */
[----:B------:R-:W-:Y:S05]  /*0660*/  @P0 BRA `(.L_x_4) ;  /* 0x0000000400540947 */ /* 0x000fea0003800000 */
[----:B------:R-:W0:Y:S01]  /*0670*/  LDC.64 R14, c[0x0][0x628] ;  /* 0x00018a00ff0e7b82 */ /* 0x000e220000000a00 */
[----:B------:R-:W-:Y:S02]  /*0680*/  IMAD.MOV.U32 R6, RZ, RZ, R16 ;  /* 0x000000ffff067224 */ /* 0x000fe400078e0010 */
[----:B------:R-:W-:-:S05]  /*0690*/  IMAD.MOV.U32 R7, RZ, RZ, R17 ;  /* 0x000000ffff077224 */ /* 0x000fca00078e0011 */
[----:B------:R-:W1:Y:S08]  /*06a0*/  LDC R0, c[0x0][0x630] ;  /* 0x00018c00ff007b82 */ /* 0x000e700000000800 */
[----:B------:R-:W2:Y:S01]  /*06b0*/  LDC.64 R20, c[0x0][0x620] ;  /* 0x00018800ff147b82 */ /* 0x000ea20000000a00 */
[----:B0-----:R-:W-:-:S04]  /*06c0*/  ISETP.NE.U32.AND P0, PT, R14, RZ, PT ;  /* 0x000000ff0e00720c */ /* 0x001fc80003f05070 */
[----:B------:R-:W-:-:S13]  /*06d0*/  ISETP.NE.AND.EX P0, PT, R15, RZ, PT, P0 ;  /* 0x000000ff0f00720c */ /* 0x000fda0003f05300 */
[----:B-12---:R-:W-:Y:S05]  /*06e0*/  @!P0 BRA `(.L_x_5) ;  /* 0x0000000000288947 */ /* 0x006fea0003800000 */
[----:B------:R-:W0:Y:S02]  /*06f0*/  LDC R11, c[0x0][0x634] ;  /* 0x00018d00ff0b7b82 */ /* 0x000e240000000800 */
[----:B0-----:R-:W-:-:S05]  /*0700*/  IADD3 R11, P0, R16, R11, RZ ;  /* 0x0000000b100b7210 */ /* 0x001fca0007f1e0ff */
[----:B------:R-:W-:-:S04]  /*0710*/  IMAD.X R13, RZ, RZ, R17, P0 ;  /* 0x000000ffff0d7224 */ /* 0x000fc800000e0611 */
[----:B------:R-:W-:-:S04]  /*0720*/  IMAD.WIDE.U32 R6, R13, R14, RZ ;  /* 0x0000000e0d067225 */ /* 0x000fc800078e00ff */
[----:B------:R-:W-:-:S04]  /*0730*/  IMAD.WIDE.U32 R8, P0, R11, R15, R6 ;  /* 0x0000000f0b087225 */ /* 0x000fc80007800006 */
[----:B------:R-:W-:Y:S01]  /*0740*/  IMAD.WIDE.U32 R6, R11, R14, RZ ;  /* 0x0000000e0b067225 */ /* 0x000fe200078e00ff */
[----:B------:R-:W-:-:S03]  /*0750*/  IADD3.X R11, RZ, RZ, RZ, P0, !PT ;  /* 0x000000ffff0b7210 */ /* 0x000fc600007fe4ff */
[----:B------:R-:W-:Y:S01]  /*0760*/  IMAD.MOV.U32 R10, RZ, RZ, R9 ;  /* 0x000000ffff0a7224 */ /* 0x000fe200078e0009 */
[----:B------:R-:W-:-:S05]  /*0770*/  IADD3 RZ, P0, R7, R8, RZ ;  /* 0x0000000807ff7210 */ /* 0x000fca0007f1e0ff */
[----:B------:R-:W-:-:S08]  /*0780*/  IMAD.WIDE.U32.X R6, R13, R15, R10, P0 ;  /* 0x0000000f0d067225 */ /* 0x000fd000000e040a */
.L_x_5:
[-CC-:B------:R-:W-:Y:S01]  /*0790*/  SHF.R.U64 R23, R6, R0.reuse, R7.reuse ;  /* 0x0000000006177219 */ /* 0x180fe20000001207 */
[----:B------:R-:W0:Y:S01]  /*07a0*/  LDC R10, c[0x0][0x618] ;  /* 0x00018600ff0a7b82 */ /* 0x000e220000000800 */
[----:B------:R-:W-:Y:S01]  /*07b0*/  SHF.R.U32.HI R5, RZ, R0, R7 ;  /* 0x00000000ff057219 */ /* 0x000fe20000011607 */
[----:B------:R-:W-:Y:S01]  /*07c0*/  ULDC UR4, c[0x0][0x150] ;  /* 0x0000540000047ab9 */ /* 0x000fe20000000800 */
[----:B------:R-:W-:Y:S02]  /*07d0*/  IADD3 R9, P0, RZ, -R23, RZ ;  /* 0x80000017ff097210 */ /* 0x000fe40007f1e0ff */
[----:B------:R-:W-:-:S03]  /*07e0*/  I2FP.F32.U32 R0, R4 ;  /* 0x0000000400007245 */ /* 0x000fc60000201000 */
[----:B------:R-:W1:Y:S01]  /*07f0*/  LDC.64 R28, c[0x0][0x640] ;  /* 0x00019000ff1c7b82 */ /* 0x000e620000000a00 */
[----:B------:R-:W-:Y:S02]  /*0800*/  IMAD.X R11, RZ, RZ, ~R5, P0 ;  /* 0x000000ffff0b7224 */ /* 0x000fe400000e0e05 */
[----:B------:R-:W-:Y:S01]  /*0810*/  FMUL R0, R0, UR4 ;  /* 0x0000000400007c20 */ /* 0x000fe20008400000 */
[----:B------:R-:W-:Y:S01]  /*0820*/  IMAD.WIDE.U32 R6, R9, R20, R16 ;  /* 0x0000001409067225 */ /* 0x000fe200078e0010 */
[----:B------:R-:W-:-:S03]  /*0830*/  ULDC UR4, c[0x0][0x154] ;  /* 0x0000550000047ab9 */ /* 0x000fc60000000800 */
[----:B------:R-:W-:Y:S01]  /*0840*/  IMAD R8, R11, R20, RZ ;  /* 0x000000140b087224 */ /* 0x000fe200078e02ff */
[----:B------:R-:W2:Y:S01]  /*0850*/  LDC R5, c[0x0][0x144] ;  /* 0x00005100ff057b82 */ /* 0x000ea20000000800 */
[----:B------:R-:W3:Y:S02]  /*0860*/  F2I.U32.TRUNC.NTZ R0, R0 ;  /* 0x0000000000007305 */ /* 0x000ee4000020f000 */
[----:B------:R-:W-:-:S04]  /*0870*/  IMAD R9, R9, R21, R8 ;  /* 0x0000001509097224 */ /* 0x000fc800078e0208 */
[----:B------:R-:W-:Y:S01]  /*0880*/  IMAD.IADD R7, R7, 0x1, R9 ;  /* 0x0000000107077824 */ /* 0x000fe200078e0209 */
[----:B------:R-:W4:Y:S01]  /*0890*/  LDC R12, c[0x0][0x608] ;  /* 0x00018200ff0c7b82 */ /* 0x000f220000000800 */
[----:B------:R-:W-:-:S03]  /*08a0*/  IMAD.MOV.U32 R9, RZ, RZ, -0x1 ;  /* 0xffffffffff097424 */ /* 0x000fc600078e00ff */
[-CC-:B0-----:R-:W-:Y:S02]  /*08b0*/  SHF.R.U64 R20, R6, R10.reuse, R7.reuse ;  /* 0x0000000a06147219 */ /* 0x181fe40000001207 */
[----:B------:R-:W-:Y:S02]  /*08c0*/  I2FP.F32.U32 R6, R3 ;  /* 0x0000000300067245 */ /* 0x000fe40000201000 */
[----:B------:R-:W0:Y:S01]  /*08d0*/  LDC R26, c[0x0][0x658] ;  /* 0x00019600ff1a7b82 */ /* 0x000e220000000800 */
[----:B-1----:R-:W-:Y:S01]  /*08e0*/  ISETP.NE.U32.AND P0, PT, R28, RZ, PT ;  /* 0x000000ff1c00720c */ /* 0x002fe20003f05070 */
[----:B---3--:R-:W-:Y:S01]  /*08f0*/  IMAD.MOV R8, RZ, RZ, -R0 ;  /* 0x000000ffff087224 */ /* 0x008fe200078e0a00 */
[----:B------:R-:W-:Y:S01]  /*0900*/  SHF.R.U32.HI R7, RZ, R10, R7 ;  /* 0x0000000aff077219 */ /* 0x000fe20000011607 */
[----:B------:R-:W-:Y:S01]  /*0910*/  FMUL R6, R6, UR4 ;  /* 0x0000000406067c20 */ /* 0x000fe20008400000 */
[----:B------:R-:W-:-:S03]  /*0920*/  ISETP.NE.AND.EX P0, PT, R29, RZ, PT, P0 ;  /* 0x000000ff1d00720c */ /* 0x000fc60003f05300 */
[----:B------:R-:W1:Y:S01]  /*0930*/  LDC R14, c[0x0][0x148] ;  /* 0x00005200ff0e7b82 */ /* 0x000e620000000800 */
[----:B--2---:R-:W-:-:S07]  /*0940*/  IMAD R0, R5, R8, R4 ;  /* 0x0000000805007224 */ /* 0x004fce00078e0204 */
[----:B------:R-:W2:Y:S01]  /*0950*/  LDC R24, c[0x0][0x600] ;  /* 0x00018000ff187b82 */ /* 0x000ea20000000800 */
[-CC-:B----4-:R-:W-:Y:S02]  /*0960*/  SHF.R.U64 R30, R20, R12.reuse, R7.reuse ;  /* 0x0000000c141e7219 */ /* 0x190fe40000001207 */
[----:B------:R-:W-:Y:S01]  /*0970*/  SHF.R.U32.HI R5, RZ, R12, R7 ;  /* 0x0000000cff057219 */ /* 0x000fe20000011607 */
[----:B------:R-:W-:Y:S01]  /*0980*/  IMAD.MOV.U32 R7, RZ, RZ, 0x1 ;  /* 0x00000001ff077424 */ /* 0x000fe200078e00ff */
[----:B------:R3:W4:Y:S03]  /*0990*/  F2I.U32.TRUNC.NTZ R12, R6 ;  /* 0x00000006000c7305 */ /* 0x000726000020f000 */
[----:B------:R-:W1:Y:S01]  /*09a0*/  LDC R15, c[0x0][0x648] ;  /* 0x00019200ff0f7b82 */ /* 0x000e620000000800 */
[-C--:B0-----:R-:W-:Y:S02]  /*09b0*/  SHF.L.U32 R4, R9, R26.reuse, RZ ;  /* 0x0000001a09047219 */ /* 0x081fe400000006ff */
[----:B------:R-:W-:-:S02]  /*09c0*/  SHF.R.U64 R32, R30, R26, R5 ;  /* 0x0000001a1e207219 */ /* 0x000fc40000001205 */
[----:B------:R-:W-:Y:S02]  /*09d0*/  LOP3.LUT R11, RZ, R4, RZ, 0x33, !PT ;  /* 0x00000004ff0b7212 */ /* 0x000fe400078e33ff */
[-C--:B------:R-:W-:Y:S01]  /*09e0*/  SHF.R.U32.HI R5, RZ, R26.reuse, R5 ;  /* 0x0000001aff057219 */ /* 0x080fe20000011605 */
[----:B------:R-:W0:Y:S01]  /*09f0*/  LDC R21, c[0x0][0x638] ;  /* 0x00018e00ff157b82 */ /* 0x000e220000000800 */
[----:B------:R-:W-:Y:S01]  /*0a00*/  SHF.L.U32 R10, R7, R26, RZ ;  /* 0x0000001a070a7219 */ /* 0x000fe200000006ff */
[----:B------:R-:W-:-:S06]  /*0a10*/  IMAD.MOV.U32 R4, RZ, RZ, R32 ;  /* 0x000000ffff047224 */ /* 0x000fcc00078e0020 */
[----:B------:R-:W0:Y:S01]  /*0a20*/  LDC R152, c[0x0][0x610] ;  /* 0x00018400ff987b82 */ /* 0x000e220000000800 */
[----:B---34-:R-:W-:Y:S05]  /*0a30*/  @!P0 BRA `(.L_x_6) ;  /* 0x0000000000288947 */ /* 0x018fea0003800000 */
[----:B------:R-:W3:Y:S02]  /*0a40*/  LDC R9, c[0x0][0x64c] ;  /* 0x00019300ff097b82 */ /* 0x000ee40000000800 */
[----:B---3--:R-:W-:-:S04]  /*0a50*/  IADD3 R9, P0, R32, R9, RZ ;  /* 0x0000000920097210 */ /* 0x008fc80007f1e0ff */
[----:B------:R-:W-:-:S05]  /*0a60*/  IADD3.X R13, RZ, R5, RZ, P0, !PT ;  /* 0x00000005ff0d7210 */ /* 0x000fca00007fe4ff */
[----:B------:R-:W-:-:S04]  /*0a70*/  IMAD.WIDE.U32 R4, R13, R28, RZ ;  /* 0x0000001c0d047225 */ /* 0x000fc800078e00ff */
[----:B------:R-:W-:-:S04]  /*0a80*/  IMAD.WIDE.U32 R6, P0, R9, R29, R4 ;  /* 0x0000001d09067225 */ /* 0x000fc80007800004 */
[----:B------:R-:W-:-:S04]  /*0a90*/  IMAD.WIDE.U32 R4, R9, R28, RZ ;  /* 0x0000001c09047225 */ /* 0x000fc800078e00ff */
[----:B------:R-:W-:Y:S01]  /*0aa0*/  IMAD.X R9, RZ, RZ, RZ, P0 ;  /* 0x000000ffff097224 */ /* 0x000fe200000e06ff */
[----:B------:R-:W-:Y:S01]  /*0ab0*/  IADD3 RZ, P0, R5, R6, RZ ;  /* 0x0000000605ff7210 */ /* 0x000fe20007f1e0ff */
[----:B------:R-:W-:-:S04]  /*0ac0*/  IMAD.MOV.U32 R8, RZ, RZ, R7 ;  /* 0x000000ffff087224 */ /* 0x000fc800078e0007 */
[----:B------:R-:W-:-:S08]  /*0ad0*/  IMAD.WIDE.U32.X R4, R13, R29, R8, P0 ;  /* 0x0000001d0d047225 */ /* 0x000fd000000e0408 */
.L_x_6:
[----:B-1----:R-:W-:Y:S01]  /*0ae0*/  SHF.R.U64 R4, R4, R15, R5 ;  /* 0x0000000f04047219 */ /* 0x002fe20000001205 */
[----:B--2---:R-:W-:Y:S01]  /*0af0*/  VIADD R5, R24, 0xffffffff ;  /* 0xffffffff18057836 */ /* 0x004fe20000000000 */
[----:B------:R-:W-:Y:S01]  /*0b00*/  LOP3.LUT R11, R30, R11, RZ, 0xc0, !PT ;  /* 0x0000000b1e0b7212 */ /* 0x000fe200078ec0ff */
[----:B------:R-:W-:Y:S02]  /*0b10*/  IMAD.MOV R12, RZ, RZ, -R12 ;  /* 0x000000ffff0c7224 */ /* 0x000fe400078e0a0c */
[----:B------:R-:W-:Y:S01]  /*0b20*/  IMAD.MOV R6, RZ, RZ, -R4 ;  /* 0x000000ffff067224 */ /* 0x000fe200078e0a04 */
[----:B------:R-:W-:Y:S01]  /*0b30*/  LOP3.LUT R5, R20, R5, RZ, 0xc0, !PT ;  /* 0x0000000514057212 */ /* 0x000fe200078ec0ff */
[----:B------:R-:W-:Y:S02]  /*0b40*/  @P3 IMAD R0, R14, R12, R3 ;  /* 0x0000000c0e003224 */ /* 0x000fe400078e0203 */
[----:B------:R-:W-:Y:S02]  /*0b50*/  IMAD R11, R10, R4, R11 ;  /* 0x000000040a0b7224 */ /* 0x000fe400078e020b */
[----:B0-----:R-:W-:-:S02]  /*0b60*/  IMAD R3, R6, R21, R32 ;  /* 0x0000001506037224 */ /* 0x001fc400078e0220 */
[----:B------:R-:W-:Y:S02]  /*0b70*/  IMAD R152, R11, R152, R0 ;  /* 0x000000980b987224 */ /* 0x000fe400078e0200 */
[----:B------:R-:W-:Y:S02]  /*0b80*/  IMAD R3, R3, R24, R5 ;  /* 0x0000001803037224 */ /* 0x000fe400078e0205 */
[----:B------:R-:W-:-:S03]  /*0b90*/  IMAD.MOV.U32 R0, RZ, RZ, 0x1 ;  /* 0x00000001ff007424 */ /* 0x000fc600078e00ff */
[----:B------:R-:W-:Y:S02]  /*0ba0*/  SEL R153, R3, R152, !P3 ;  /* 0x0000009803997207 */ /* 0x000fe40005800000 */
[----:B------:R-:W-:-:S07]  /*0bb0*/  SEL R152, R152, R3, !P3 ;  /* 0x0000000398987207 */ /* 0x000fce0005800000 */
.L_x_4:
[----:B------:R-:W-:-:S08]  /*0bc0*/  NOP ;  /* 0x0000000000007918 */ /* 0x000fd00000000000 */
[----:B------:R-:W0:Y:S02]  /*0bd0*/  USETMAXREG.TRY_ALLOC.CTAPOOL UP0, 0xe8 ;  /* 0x000000e8000079c8 */ /* 0x000e240008000600 */
[----:B0-----:R-:W-:-:S13]  /*0be0*/  PLOP3.LUT P0, PT, PT, PT, UP0, 0x80, 0x0 ;  /* 0x000000000000781c */ /* 0x001fda0003f0f008 */
[----:B------:R-:W-:Y:S05]  /*0bf0*/  @!P0 BRA `(.L_x_4) ;  /* 0xfffffffc00f08947 */ /* 0x000fea000383ffff */
[----:B------:R-:W-:Y:S01]  /*0c00*/  ULDC.64 UR4, c[0x0][0x598] ;  /* 0x0001660000047ab9 */ /* 0x000fe20000000a00 */
[----:B------:R-:W-:Y:S01]  /*0c10*/  ULDC.64 UR36, c[0x0][0x208] ;  /* 0x0000820000247ab9 */ /* 0x000fe20000000a00 */
[----:B------:R-:W-:-:S04]  /*0c20*/  ISETP.NE.U32.AND P0, PT, RZ, UR4, PT ;  /* 0x00000004ff007c0c */ /* 0x000fc8000bf05070 */
[----:B------:R-:W-:-:S13]  /*0c30*/  ISETP.NE.AND.EX P0, PT, RZ, UR5, PT, P0 ;  /* 0x00000005ff007c0c */ /* 0x000fda000bf05300 */
[----:B------:R-:W-:Y:S05]  /*0c40*/  @!P0 BRA `(.L_x_7) ;  /* 0x00000000001c8947 */ /* 0x000fea0003800000 */
[----:B------:R-:W0:Y:S02]  /*0c50*/  LDC.64 R4, c[0x0][0x598] ;  /* 0x00016600ff047b82 */ /* 0x000e240000000a00 */
[----:B0-----:R-:W2:Y:S02]  /*0c60*/  LDG.E.64 R4, desc[UR36][R4.64] ;  /* 0x0000002404047981 */ /* 0x001ea4000c1e1b00 */
[----:B--2---:R-:W-:-:S04]  /*0c70*/  ISETP.NE.U32.AND P0, PT, R4, RZ, PT ;  /* 0x000000ff0400720c */ /* 0x004fc80003f05070 */
[----:B------:R-:W-:-:S13]  /*0c80*/  ISETP.NE.AND.EX P0, PT, R5, RZ, PT, P0 ;  /* 0x000000ff0500720c */ /* 0x000fda0003f05300 */
[----:B------:R-:W-:Y:S05]  /*0c90*/  @!P0 BRA `(.L_x_7) ;  /* 0x0000000000088947 */ /* 0x000fea0003800000 */
[----:B------:R0:W5:Y:S01]  /*0ca0*/  LD.E R154, desc[UR36][R4.64] ;  /* 0x00000024049a7980 */ /* 0x000162000c101900 */
[----:B------:R-:W-:Y:S05]  /*0cb0*/  BRA `(.L_x_8) ;  /* 0x0000000000247947 */ /* 0x000fea0003800000 */
.L_x_7:
[----:B------:R-:W-:Y:S02]  /*0cc0*/  ULDC.64 UR4, c[0x0][0x588] ;  /* 0x0001620000047ab9 */ /* 0x000fe40000000a00 */
[----:B------:R-:W-:-:S04]  /*0cd0*/  ISETP.NE.U32.AND P0, PT, RZ, UR4, PT ;  /* 0x00000004ff007c0c */ /* 0x000fc8000bf05070 */
[----:B------:R-:W-:-:S13]  /*0ce0*/  ISETP.NE.AND.EX P0, PT, RZ, UR5, PT, P0 ;  /* 0x00000005ff007c0c */ /* 0x000fda000bf05300 */
[----:B------:R-:W-:Y:S05]  /*0cf0*/  @!P0 BRA `(.L_x_9) ;  /* 0x00000000000c8947 */ /* 0x000fea0003800000 */
[----:B------:R-:W0:Y:S02]  /*0d00*/  LDC.64 R154, c[0x0][0x588] ;  /* 0x00016200ff9a7b82 */ /* 0x000e240000000a00 */
[----:B0-----:R1:W5:Y:S01]  /*0d10*/  LDG.E R154, desc[UR36][R154.64] ;  /* 0x000000249a9a7981 */ /* 0x001362000c1e1900 */
[----:B------:R-:W-:Y:S05]  /*0d20*/  BRA `(.L_x_8) ;  /* 0x0000000000087947 */ /* 0x000fea0003800000 */
.L_x_9:
[----:B------:R-:W-:Y:S02]  /*0d30*/  ULDC UR4, c[0x0][0x580] ;  /* 0x0001600000047ab9 */ /* 0x000fe40000000800 */
[----:B------:R-:W-:-:S07]  /*0d40*/  IMAD.U32 R154, RZ, RZ, UR4 ;  /* 0x00000004ff9a7e24 */ /* 0x000fce000f8e00ff */
.L_x_8:
[----:B------:R-:W-:Y:S02]  /*0d50*/  ULDC.64 UR4, c[0x0][0x5a0] ;  /* 0x0001680000047ab9 */ /* 0x000fe40000000a00 */
[----:B------:R-:W-:-:S04]  /*0d60*/  ISETP.NE.U32.AND P0, PT, RZ, UR4, PT ;  /* 0x00000004ff007c0c */ /* 0x000fc8000bf05070 */
[----:B------:R-:W-:-:S13]  /*0d70*/  ISETP.NE.AND.EX P0, PT, RZ, UR5, PT, P0 ;  /* 0x00000005ff007c0c */ /* 0x000fda000bf05300 */
[----:B------:R-:W-:Y:S05]  /*0d80*/  @!P0 BRA `(.L_x_10) ;  /* 0x00000000001c8947 */ /* 0x000fea0003800000 */
[----:B0-----:R-:W0:Y:S02]  /*0d90*/  LDC.64 R4, c[0x0][0x5a0] ;  /* 0x00016800ff047b82 */ /* 0x001e240000000a00 */
[----:B0-----:R-:W2:Y:S02]  /*0da0*/  LDG.E.64 R4, desc[UR36][R4.64] ;  /* 0x0000002404047981 */ /* 0x001ea4000c1e1b00 */
[----:B--2---:R-:W-:-:S04]  /*0db0*/  ISETP.NE.U32.AND P0, PT, R4, RZ, PT ;  /* 0x000000ff0400720c */ /* 0x004fc80003f05070 */
[----:B------:R-:W-:-:S13]  /*0dc0*/  ISETP.NE.AND.EX P0, PT, R5, RZ, PT, P0 ;  /* 0x000000ff0500720c */ /* 0x000fda0003f05300 */
[----:B------:R-:W-:Y:S05]  /*0dd0*/  @!P0 BRA `(.L_x_10) ;  /* 0x0000000000088947 */ /* 0x000fea0003800000 */
[----:B-1----:R0:W5:Y:S01]  /*0de0*/  LD.E R155, desc[UR36][R4.64] ;  /* 0x00000024049b7980 */ /* 0x002162000c101900 */
[----:B------:R-:W-:Y:S05]  /*0df0*/  BRA `(.L_x_11) ;  /* 0x0000000000247947 */ /* 0x000fea0003800000 */
.L_x_10:
[----:B------:R-:W-:Y:S02]  /*0e00*/  ULDC.64 UR4, c[0x0][0x590] ;  /* 0x0001640000047ab9 */ /* 0x000fe40000000a00 */
[----:B------:R-:W-:-:S04]  /*0e10*/  ISETP.NE.U32.AND P0, PT, RZ, UR4, PT ;  /* 0x00000004ff007c0c */ /* 0x000fc8000bf05070 */
[----:B------:R-:W-:-:S13]  /*0e20*/  ISETP.NE.AND.EX P0, PT, RZ, UR5, PT, P0 ;  /* 0x00000005ff007c0c */ /* 0x000fda000bf05300 */
[----:B------:R-:W-:Y:S05]  /*0e30*/  @!P0 BRA `(.L_x_12) ;  /* 0x00000000000c8947 */ /* 0x000fea0003800000 */
[----:B0-----:R-:W1:Y:S02]  /*0e40*/  LDC.64 R4, c[0x0][0x590] ;  /* 0x00016400ff047b82 */ /* 0x001e640000000a00 */
[----:B-1----:R1:W5:Y:S01]  /*0e50*/  LDG.E R155, desc[UR36][R4.64] ;  /* 0x00000024049b7981 */ /* 0x002362000c1e1900 */
[----:B------:R-:W-:Y:S05]  /*0e60*/  BRA `(.L_x_11) ;  /* 0x0000000000087947 */ /* 0x000fea0003800000 */
.L_x_12:
[----:B------:R-:W-:Y:S02]  /*0e70*/  ULDC UR4, c[0x0][0x584] ;  /* 0x0001610000047ab9 */ /* 0x000fe40000000800 */
[----:B-1----:R-:W-:-:S07]  /*0e80*/  MOV R155, UR4 ;  /* 0x00000004009b7c02 */ /* 0x002fce0008000f00 */
.L_x_11:
[----:B------:R-:W-:-:S13]  /*0e90*/  LOP3.LUT P0, RZ, R0, 0xff, RZ, 0xc0, !PT ;  /* 0x000000ff00ff7812 */ /* 0x000fda000780c0ff */
[----:B------:R-:W-:Y:S05]  /*0ea0*/  @!P0 EXIT ;  /* 0x000000000000894d */ /* 0x000fea0003800000 */
[----:B------:R-:W-:Y:S01]  /*0eb0*/  ULDC UR4, c[0x0][0x28c] ;  /* 0x0000a30000047ab9 */ /* 0x000fe20000000800 */
[----:B------:R-:W-:Y:S01]  /*0ec0*/  LOP3.LUT R164, R19, 0x1, RZ, 0xfc, !PT ;  /* 0x0000000113a47812 */ /* 0x000fe200078efcff */
[----:B------:R-:W-:Y:S01]  /*0ed0*/  UIADD3 UR4, UR4, 0x3f, URZ ;  /* 0x0000003f04047890 */ /* 0x000fe2000fffe03f */
[----:B------:R-:W-:Y:S01]  /*0ee0*/  UMOV UR38, URZ ;  /* 0x0000003f00267c82 */ /* 0x000fe20008000000 */
[----:B------:R-:W-:Y:S02]  /*0ef0*/  UMOV UR39, URZ ;  /* 0x0000003f00277c82 */ /* 0x000fe40008000000 */
[----:B------:R-:W-:-:S04]  /*0f00*/  USHF.R.S32.HI UR5, URZ, 0x1f, UR4 ;  /* 0x0000001f3f057899 */ /* 0x000fc80008011404 */
[----:B------:R-:W-:-:S04]  /*0f10*/  ULEA.HI UR5, UR5, UR4, URZ, 0x6 ;  /* 0x0000000405057291 */ /* 0x000fc8000f8f303f */
[----:B------:R-:W-:-:S12]  /*0f20*/  USHF.R.S32.HI UR40, URZ, 0x6, UR5 ;  /* 0x000000063f287899 */ /* 0x000fd80008011405 */
.L_x_284:
[----:B------:R-:W-:Y:S01]  /*0f30*/  LOP3.LUT R0, R18, 0x80, RZ, 0xc0, !PT ;  /* 0x0000008012007812 */ /* 0x000fe200078ec0ff */
[----:B--2---:R-:W2:Y:S01]  /*0f40*/  S2UR UR7, SR_CgaCtaId ;  /* 0x00000000000779c3 */ /* 0x004ea20000008800 */
[----:B------:R-:W-:Y:S02]  /*0f50*/  UMOV UR6, 0x400 ;  /* 0x0000040000067882 */ /* 0x000fe40000000000 */
[----:B------:R-:W-:-:S06]  /*0f60*/  SHF.R.U32.HI R0, RZ, 0x7, R0 ;  /* 0x00000007ff007819 */ /* 0x000fcc0000011600 */
[----:B---3--:R-:W3:Y:S01]  /*0f70*/  SHFL.IDX PT, R0, R0, RZ, 0x1f ;  /* 0x00001fff00007589 */ /* 0x008ee200000e0000 */
[----:B--2---:R-:W-:Y:S01]  /*0f80*/  ULEA UR42, UR7, UR6, 0x18 ;  /* 0x00000006072a7291 */ /* 0x004fe2000f8ec03f */
[----:B---3--:R-:W-:-:S13]  /*0f90*/  R2UR UR4, R0 ;  /* 0x00000000000472ca */ /* 0x008fda00000e0000 */
[----:B------:R-:W-:-:S04]  /*0fa0*/  ULEA.HI UR5, UR4, UR4, URZ, 0x1 ;  /* 0x0000000404057291 */ /* 0x000fc8000f8f083f */
[----:B------:R-:W-:-:S04]  /*0fb0*/  ULOP3.LUT UR5, UR5, 0x7fffe, URZ, 0xc0, !UPT ;  /* 0x0007fffe05057892 */ /* 0x000fc8000f8ec03f */
[----:B------:R-:W-:-:S03]  /*0fc0*/  UIADD3 UR5, UR4, -UR5, URZ ;  /* 0x8000000504057290 */ /* 0x000fc6000fffe03f */
[----:B------:R-:W-:Y:S01]  /*0fd0*/  ULDC UR4, c[0x0][0x28c] ;  /* 0x0000a30000047ab9 */ /* 0x000fe20000000800 */
[----:B------:R-:W-:Y:S01]  /*0fe0*/  ULEA UR5, UR5, UR42, 0xd ;  /* 0x0000002a05057291 */ /* 0x000fe2000f8e683f */
[----:B------:R-:W-:-:S03]  /*0ff0*/  ISETP.LT.AND P0, PT, RZ, UR4, PT ;  /* 0x00000004ff007c0c */ /* 0x000fc6000bf01270 */
[----:B------:R-:W-:-:S04]  /*1000*/  UIADD3 UR5, UR5, 0x100, URZ ;  /* 0x0000010005057890 */ /* 0x000fc8000fffe03f */
[----:B------:R-:W-:-:S04]  /*1010*/  USHF.R.U32.HI UR5, URZ, 0x4, UR5 ;  /* 0x000000043f057899 */ /* 0x000fc80008011605 */
[----:B------:R-:W-:Y:S02]  /*1020*/  ULOP3.LUT UR41, UR5, 0x3fff, URZ, 0xc0, !UPT ;  /* 0x00003fff05297892 */ /* 0x000fe4000f8ec03f */
[----:B-1--45:R-:W-:Y:S10]  /*1030*/  @P0 BRA `(.L_x_13) ;  /* 0x0000000000400947 */ /* 0x032ff40003800000 */
[----:B------:R-:W-:Y:S01]  /*1040*/  MOV R0, 0x0 ;  /* 0x0000000000007802 */ /* 0x000fe20000000f00 */
[----:B------:R-:W-:Y:S01]  /*1050*/  ULDC.64 UR4, c[0x4][0x68] ;  /* 0x01001a0000047ab9 */ /* 0x000fe20000000a00 */
[----:B------:R-:W-:Y:S01]  /*1060*/  ULDC.64 UR6, c[0x4][0x8] ;  /* 0x0100020000067ab9 */ /* 0x000fe20000000a00 */
[----:B01----:R-:W-:Y:S01]  /*1070*/  IMAD.U32 R4, RZ, RZ, UR4 ;  /* 0x00000004ff047e24 */ /* 0x003fe2000f8e00ff */
[----:B------:R0:W1:Y:S01]  /*1080*/  LDC.64 R14, c[0x4][R0] ;  /* 0x01000000000e7b82 */ /* 0x0000620000000a00 */
[----:B------:R-:W-:Y:S01]  /*1090*/  IMAD.U32 R5, RZ, RZ, UR5 ;  /* 0x00000005ff057e24 */ /* 0x000fe2000f8e00ff */
[----:B------:R-:W-:Y:S01]  /*10a0*/  ULDC.64 UR4, c[0x4][0x70] ;  /* 0x01001c0000047ab9 */ /* 0x000fe20000000a00 */
[----:B------:R-:W-:Y:S01]  /*10b0*/  IMAD.U32 R10, RZ, RZ, UR6 ;  /* 0x00000006ff0a7e24 */ /* 0x000fe2000f8e00ff */
[----:B------:R-:W-:Y:S01]  /*10c0*/  MOV R12, 0x1 ;  /* 0x00000001000c7802 */ /* 0x000fe20000000f00 */
[----:B------:R-:W-:Y:S02]  /*10d0*/  IMAD.U32 R6, RZ, RZ, UR4 ;  /* 0x00000004ff067e24 */ /* 0x000fe4000f8e00ff */
[----:B------:R-:W-:-:S02]  /*10e0*/  IMAD.U32 R7, RZ, RZ, UR5 ;  /* 0x00000005ff077e24 */ /* 0x000fc4000f8e00ff */
[----:B------:R-:W-:Y:S02]  /*10f0*/  IMAD.U32 R11, RZ, RZ, UR7 ;  /* 0x00000007ff0b7e24 */ /* 0x000fe4000f8e00ff */
[----:B------:R-:W-:Y:S02]  /*1100*/  IMAD.MOV.U32 R8, RZ, RZ, 0x1e1 ;  /* 0x000001e1ff087424 */ /* 0x000fe400078e00ff */
[----:B0-----:R-:W-:-:S07]  /*1110*/  IMAD.MOV.U32 R13, RZ, RZ, RZ ;  /* 0x000000ffff0d7224 */ /* 0x001fce00078e00ff */
[----:B------:R-:W-:-:S07]  /*1120*/  LEPC R20, `(.L_x_13) ;  /* 0x000000001014794e */ /* 0x000fce0000000000 */
[----:B-1---5:R-:W-:Y:S05]  /*1130*/  CALL.ABS.NOINC R14 ;  /* 0x000000000e007343 */ /* 0x022fea0003c00000 */
.L_x_13:
[----:B------:R-:W-:-:S13]  /*1140*/  ISETP.NE.AND P0, PT, R164, 0x3, PT ;  /* 0x00000003a400780c */ /* 0x000fda0003f05270 */
[----:B------:R-:W-:Y:S05]  /*1150*/  @!P0 BRA `(.L_x_14) ;  /* 0x0000000000048947 */ /* 0x000fea0003800000 */
[----:B------:R-:W-:Y:S01]  /*1160*/  BPT.TRAP 0x1 ;  /* 0x000000040000795c */ /* 0x000fe20000300000 */
.L_x_14:
[----:B------:R-:W-:Y:S02]  /*1170*/  IMAD.U32 R3, RZ, RZ, UR39 ;  /* 0x00000027ff037e24 */ /* 0x000fe4000f8e00ff */
[----:B------:R-:W-:-:S03]  /*1180*/  IMAD.U32 R0, RZ, RZ, UR38 ;  /* 0x00000026ff007e24 */ /* 0x000fc6000f8e00ff */
[----:B------:R-:W-:Y:S02]  /*1190*/  LEA R3, R3, UR42, 0x3 ;  /* 0x0000002a03037c11 */ /* 0x000fe4000f8e18ff */
[----:B------:R-:W-:-:S04]  /*11a0*/  SHF.L.U32 R0, R0, 0x1f, RZ ;  /* 0x0000001f00007819 */ /* 0x000fc800000006ff */
[----:B------:R2:W3:Y:S01]  /*11b0*/  SYNCS.PHASECHK.TRANS64.TRYWAIT P1, [R3+URZ], R0 ;  /* 0x00000000030075a7 */ /* 0x0004e2000802017f */
[----:B------:R-:W-:Y:S05]  /*11c0*/  @!P0 BRA `(.L_x_15) ;  /* 0x0000000000048947 */ /* 0x000fea0003800000 */
[----:B------:R-:W-:Y:S01]  /*11d0*/  BPT.TRAP 0x1 ;  /* 0x000000040000795c */ /* 0x000fe20000300000 */
.L_x_15:
[----:B---3--:R-:W-:Y:S05]  /*11e0*/  @P1 BRA `(.L_x_16) ;  /* 0x0000000000081947 */ /* 0x008fea0003800000 */
[----:B------:R-:W3:Y:S02]  /*11f0*/  SYNCS.PHASECHK.TRANS64.TRYWAIT P1, [R3+URZ], R0 ;  /* 0x00000000030075a7 */ /* 0x000ee4000802017f */
[----:B---3--:R-:W-:Y:S05]  /*1200*/  @!P1 BRA `(.L_x_17) ;  /* 0x000000b000009947 */ /* 0x008fea0003800000 */
.L_x_16:
[----:B------:R-:W-:-:S04]  /*1210*/  UISETP.LT.AND UP0, UPT, UR40, 0x1, UPT ;  /* 0x000000012800788c */ /* 0x000fc8000bf01270 */
[----:B------:R-:W-:-:S04]  /*1220*/  USEL UR4, UR40, 0x1, UP0 ;  /* 0x0000000128047887 */ /* 0x000fc80008000000 */
[----:B------:R-:W-:-:S06]  /*1230*/  UIADD3 UR4, UR40, -UR4, URZ ;  /* 0x8000000428047290 */ /* 0x000fcc000fffe03f */
[----:B--23--:R-:W-:Y:S01]  /*1240*/  IMAD.U32 R0, RZ, RZ, UR4 ;  /* 0x00000004ff007e24 */ /* 0x00cfe2000f8e00ff */
[----:B------:R-:W-:Y:S05]  /*1250*/  WARPSYNC.ALL ;  /* 0x0000000000007948 */ /* 0x000fea0003800000 */
[----:B------:R-:W-:Y:S01]  /*1260*/  ISETP.GE.AND P1, PT, R0, 0x1, PT ;  /* 0x000000010000780c */ /* 0x000fe20003f26270 */
[----:B------:R-:W-:Y:S01]  /*1270*/  UIADD3 UR4, UR42, 0x20100, URZ ;  /* 0x000201002a047890 */ /* 0x000fe2000fffe03f */
[----:B------:R-:W-:Y:S01]  /*1280*/  WARPGROUP.ARRIVE ;  /* 0x00000000000079c5 */ /* 0x000fe20000000000 */
[----:B------:R-:W-:Y:S01]  /*1290*/  UMOV UR9, 0x40000040 ;  /* 0x4000004000097882 */ /* 0x000fe20000000000 */
[----:B------:R-:W-:Y:S01]  /*12a0*/  UMOV UR11, 0x40000040 ;  /* 0x40000040000b7882 */ /* 0x000fe20000000000 */
[----:B------:R-:W-:-:S04]  /*12b0*/  USHF.R.U32.HI UR4, URZ, 0x4, UR4 ;  /* 0x000000043f047899 */ /* 0x000fc80008011604 */
[----:B------:R-:W-:Y:S02]  /*12c0*/  ULOP3.LUT UR5, UR4, 0x3fff, URZ, 0xc0, !UPT ;  /* 0x00003fff04057892 */ /* 0x000fe4000f8ec03f */
[----:B------:R-:W-:Y:S02]  /*12d0*/  ULOP3.LUT UR4, UR41, 0x10000, URZ, 0xfc, !UPT ;  /* 0x0001000029047892 */ /* 0x000fe4000f8efc3f */
[----:B------:R-:W-:Y:S02]  /*12e0*/  ULOP3.LUT UR5, UR5, 0x10000, URZ, 0xfc, !UPT ;  /* 0x0001000005057892 */ /* 0x000fe4000f8efc3f */
[----:B------:R-:W-:Y:S02]  /*12f0*/  ULEA UR6, UR39, UR4, 0xb ;  /* 0x0000000427067291 */ /* 0x000fe4000f8e583f */
[----:B------:R-:W-:-:S05]  /*1300*/  ULEA UR7, UR39, UR5, 0xa ;  /* 0x0000000527077291 */ /* 0x000fca000f8e503f */
[----:B------:R-:W-:Y:S02]  /*1310*/  UMOV UR8, UR6 ;  /* 0x0000000600087c82 */ /* 0x000fe40008000000 */
[----:B------:R-:W-:Y:S02]  /*1320*/  UMOV UR10, UR7 ;  /* 0x00000007000a7c82 */ /* 0x000fe40008000000 */
[----:B------:R-:W-:Y:S01]  /*1330*/  HGMMA.64x128x16.F32 R88, gdesc[UR8], RZ, !UPT, gsb0 ;  /* 0x01e00000085879f0 */ /* 0x000fe2000c0008ff */
[----:B------:R-:W-:Y:S01]  /*1340*/  UIADD3 UR8, UR6, 0x400, URZ ;  /* 0x0000040006087890 */ /* 0x000fe2000fffe03f */
[----:B------:R-:W-:Y:S01]  /*1350*/  UMOV UR9, 0x40000040 ;  /* 0x4000004000097882 */ /* 0x000fe20000000000 */
[----:B------:R-:W-:Y:S02]  /*1360*/  WARPGROUP.DEPBAR.LE gsb0, 0x0 ;  /* 0x00008000000079c5 */ /* 0x000fe40000010000 */
[----:B------:R-:W-:-:S07]  /*1370*/  WARPGROUP.ARRIVE ;  /* 0x00000000000079c5 */ /* 0x000fce0000000000 */
[----:B------:R-:W-:Y:S01]  /*1380*/  HGMMA.64x128x16.F32 R24, gdesc[UR8], RZ, !UPT, gsb0 ;  /* 0x01e00000081879f0 */ /* 0x000fe2000c0008ff */
[----:B------:R-:W-:Y:S02]  /*1390*/  UIADD3 UR8, UR6, 0x2, URZ ;  /* 0x0000000206087890 */ /* 0x000fe4000fffe03f */
[----:B------:R-:W-:Y:S01]  /*13a0*/  UIADD3 UR10, UR7, 0x2, URZ ;  /* 0x00000002070a7890 */ /* 0x000fe2000fffe03f */
[----:B------:R-:W-:Y:S01]  /*13b0*/  UMOV UR9, 0x40000040 ;  /* 0x4000004000097882 */ /* 0x000fe20000000000 */
[----:B------:R-:W-:Y:S01]  /*13c0*/  UMOV UR11, 0x40000040 ;  /* 0x40000040000b7882 */ /* 0x000fe20000000000 */
[----:B------:R-:W-:Y:S02]  /*13d0*/  WARPGROUP.DEPBAR.LE gsb0, 0x0 ;  /* 0x00008000000079c5 */ /* 0x000fe40000010000 */
[----:B------:R-:W-:-:S06]  /*13e0*/  WARPGROUP.ARRIVE ;  /* 0x00000000000079c5 */ /* 0x000fcc0000000000 */
[----:B------:R-:W-:Y:S01]  /*13f0*/  HGMMA.64x128x16.F32 R88, gdesc[UR8], R88, gsb0 ;  /* 0x01e00000085879f0 */ /* 0x000fe20008000858 */
[----:B------:R-:W-:Y:S01]  /*1400*/  UIADD3 UR8, UR6, 0x402, URZ ;  /* 0x0000040206087890 */ /* 0x000fe2000fffe03f */
[----:B------:R-:W-:Y:S01]  /*1410*/  UMOV UR9, 0x40000040 ;  /* 0x4000004000097882 */ /* 0x000fe20000000000 */
[----:B------:R-:W-:Y:S02]  /*1420*/  WARPGROUP.DEPBAR.LE gsb0, 0x0 ;  /* 0x00008000000079c5 */ /* 0x000fe40000010000 */
[----:B------:R-:W-:-:S07]  /*1430*/  WARPGROUP.ARRIVE ;  /* 0x00000000000079c5 */ /* 0x000fce0000000000 */
[----:B------:R-:W-:Y:S01]  /*1440*/  HGMMA.64x128x16.F32 R24, gdesc[UR8], R24, gsb0 ;  /* 0x01e00000081879f0 */ /* 0x000fe20008000818 */
        /* <DEDUP_REMOVED lines=23> */
[----:B------:R-:W-:Y:S03]  /*15c0*/  HGMMA.64x128x16.F32 R24, gdesc[UR8], R24, gsb0 ;  /* 0x01e00000081879f0 */ /* 0x000fe60008000818 */
[----:B------:R-:W-:Y:S02]  /*15d0*/  WARPGROUP.DEPBAR.LE gsb0, 0x0 ;  /* 0x00008000000079c5 */ /* 0x000fe40000010000 */
[----:B------:R-:W-:Y:S05]  /*15e0*/  @!P1 BRA `(.L_x_18) ;  /* 0x0000000400689947 */ /* 0x000fea0003800000 */
[----:B------:R-:W-:-:S04]  /*15f0*/  UIADD3 UR6, UR39, 0x1, URZ ;  /* 0x0000000127067890 */ /* 0x000fc8000fffe03f */
[----:B------:R-:W-:-:S04]  /*1600*/  UISETP.NE.AND UP0, UPT, UR6, 0x4, UPT ;  /* 0x000000040600788c */ /* 0x000fc8000bf05270 */
[----:B------:R-:W-:Y:S02]  /*1610*/  USEL UR7, URZ, 0x1, UP0 ;  /* 0x000000013f077887 */ /* 0x000fe40008000000 */
[----:B------:R-:W-:Y:S02]  /*1620*/  USEL UR6, UR6, URZ, UP0 ;  /* 0x0000003f06067287 */ /* 0x000fe40008000000 */
[----:B------:R-:W-:-:S06]  /*1630*/  ULOP3.LUT UR7, UR38, UR7, URZ, 0x3c, !UPT ;  /* 0x0000000726077292 */ /* 0x000fcc000f8e3c3f */
[----:B01----:R-:W-:Y:S01]  /*1640*/  IMAD.U32 R5, RZ, RZ, UR7 ;  /* 0x00000007ff057e24 */ /* 0x003fe2000f8e00ff */
[----:B------:R-:W-:-:S06]  /*1650*/  UMOV UR7, UR39 ;  /* 0x0000002700077c82 */ /* 0x000fcc0008000000 */
.L_x_25:
[----:B01----:R-:W-:Y:S05]  /*1660*/  @!P0 BRA `(.L_x_19) ;  /* 0x0000000000048947 */ /* 0x003fea0003800000 */
[----:B------:R-:W-:Y:S01]  /*1670*/  BPT.TRAP 0x1 ;  /* 0x000000040000795c */ /* 0x000fe20000300000 */
.L_x_19:
[----:B------:R-:W0:Y:S01]  /*1680*/  S2UR UR9, SR_CgaCtaId ;  /* 0x00000000000979c3 */ /* 0x000e220000008800 */
[----:B------:R-:W-:Y:S01]  /*1690*/  UMOV UR8, 0x400 ;  /* 0x0000040000087882 */ /* 0x000fe20000000000 */
[----:B------:R-:W-:Y:S01]  /*16a0*/  SHF.L.U32 R3, R5, 0x1f, RZ ;  /* 0x0000001f05037819 */ /* 0x000fe200000006ff */
[----:B0-----:R-:W-:-:S04]  /*16b0*/  ULEA UR14, UR9, UR8, 0x18 ;  /* 0x00000008090e7291 */ /* 0x001fc8000f8ec03f */
[----:B------:R-:W-:-:S09]  /*16c0*/  ULEA UR8, UR6, UR14, 0x3 ;  /* 0x0000000e06087291 */ /* 0x000fd2000f8e183f */
[----:B------:R0:W1:Y:S01]  /*16d0*/  SYNCS.PHASECHK.TRANS64.TRYWAIT P1, [UR8], R3 ;  /* 0x00000003ff0075a7 */ /* 0x0000620008020148 */
[----:B------:R-:W-:Y:S05]  /*16e0*/  @!P0 BRA `(.L_x_20) ;  /* 0x0000000000048947 */ /* 0x000fea0003800000 */
[----:B------:R-:W-:Y:S01]  /*16f0*/  BPT.TRAP 0x1 ;  /* 0x000000040000795c */ /* 0x000fe20000300000 */
.L_x_20:
[----:B-1----:R-:W-:Y:S05]  /*1700*/  @P1 BRA `(.L_x_21) ;  /* 0x0000000000081947 */ /* 0x002fea0003800000 */
[----:B------:R-:W1:Y:S02]  /*1710*/  SYNCS.PHASECHK.TRANS64.TRYWAIT P1, [UR8], R3 ;  /* 0x00000003ff0075a7 */ /* 0x000e640008020148 */
[----:B-1----:R-:W-:Y:S05]  /*1720*/  @!P1 BRA `(.L_x_22) ;  /* 0x000000a800cc9947 */ /* 0x002fea0003800000 */
.L_x_21:
[----:B------:R-:W-:Y:S01]  /*1730*/  ULEA UR12, UR6, UR4, 0xb ;  /* 0x00000004060c7291 */ /* 0x000fe2000f8e583f */
[----:B------:R-:W-:Y:S01]  /*1740*/  WARPGROUP.ARRIVE ;  /* 0x00000000000079c5 */ /* 0x000fe20000000000 */
[----:B------:R-:W-:Y:S01]  /*1750*/  ULEA UR13, UR6, UR5, 0xa ;  /* 0x00000005060d7291 */ /* 0x000fe2000f8e503f */
[----:B------:R-:W-:Y:S01]  /*1760*/  UMOV UR9, 0x40000040 ;  /* 0x4000004000097882 */ /* 0x000fe20000000000 */
[----:B------:R-:W-:-:S03]  /*1770*/  UMOV UR11, 0x40000040 ;  /* 0x40000040000b7882 */ /* 0x000fc60000000000 */
[----:B------:R-:W-:Y:S02]  /*1780*/  UMOV UR8, UR12 ;  /* 0x0000000c00087c82 */ /* 0x000fe40008000000 */
[----:B------:R-:W-:Y:S02]  /*1790*/  UMOV UR10, UR13 ;  /* 0x0000000d000a7c82 */ /* 0x000fe40008000000 */
        /* <DEDUP_REMOVED lines=44> */
[----:B------:R-:W-:Y:S01]  /*1a60*/  BPT.TRAP 0x1 ;  /* 0x000000040000795c */ /* 0x000fe20000300000 */
.L_x_23:
[----:B------:R-:W-:Y:S01]  /*1a70*/  ULEA UR8, UR7, UR14, 0x3 ;  /* 0x0000000e07087291 */ /* 0x000fe2000f8e183f */
[----:B------:R-:W-:-:S03]  /*1a80*/  ISETP.GT.U32.AND P1, PT, R19, 0x1, PT ;  /* 0x000000011300780c */ /* 0x000fc60003f24070 */
[----:B------:R-:W-:-:S04]  /*1a90*/  UIADD3 UR8, UR8, 0x20, URZ ;  /* 0x0000002008087890 */ /* 0x000fc8000fffe03f */
[----:B------:R-:W-:-:S09]  /*1aa0*/  UPRMT UR8, URZ, 0x654, UR8 ;  /* 0x000006543f087896 */ /* 0x000fd20008000008 */
[----:B------:R-:W-:Y:S01]  /*1ab0*/  SYNCS.ARRIVE.TRANS64.RED.A1T0 RZ, [UR8], RZ ;  /* 0x000000ffffff79a7 */ /* 0x000fe20008100408 */
[----:B------:R-:W-:Y:S05]  /*1ac0*/  @P1 BRA `(.L_x_24) ;  /* 0x0000000000041947 */ /* 0x000fea0003800000 */
[----:B------:R-:W-:Y:S01]  /*1ad0*/  BPT.TRAP 0x1 ;  /* 0x000000040000795c */ /* 0x000fe20000300000 */
.L_x_24:
[----:B------:R-:W-:Y:S01]  /*1ae0*/  UIADD3 UR6, UR6, 0x1, URZ ;  /* 0x0000000106067890 */ /* 0x000fe2000fffe03f */
[C---:B------:R-:W-:Y:S01]  /*1af0*/  ISETP.GT.AND P1, PT, R0.reuse, 0x1, PT ;  /* 0x000000010000780c */ /* 0x040fe20003f24270 */
[----:B------:R-:W-:Y:S01]  /*1b00*/  UIADD3 UR7, UR7, 0x1, URZ ;  /* 0x0000000107077890 */ /* 0x000fe2000fffe03f */
[----:B------:R-:W-:Y:S01]  /*1b10*/  VIADD R0, R0, 0xffffffff ;  /* 0xffffffff00007836 */ /* 0x000fe20000000000 */
[----:B------:R-:W-:Y:S02]  /*1b20*/  UISETP.NE.AND UP0, UPT, UR6, 0x4, UPT ;  /* 0x000000040600788c */ /* 0x000fe4000bf05270 */
[----:B------:R-:W-:Y:S02]  /*1b30*/  UISETP.NE.AND UP1, UPT, UR7, 0x4, UPT ;  /* 0x000000040700788c */ /* 0x000fe4000bf25270 */
[----:B------:R-:W-:Y:S02]  /*1b40*/  USEL UR8, URZ, 0x1, UP0 ;  /* 0x000000013f087887 */ /* 0x000fe40008000000 */
[----:B------:R-:W-:-:S02]  /*1b50*/  USEL UR6, UR6, URZ, UP0 ;  /* 0x0000003f06067287 */ /* 0x000fc40008000000 */
[----:B------:R-:W-:Y:S02]  /*1b60*/  USEL UR7, UR7, URZ, UP1 ;  /* 0x0000003f07077287 */ /* 0x000fe40008800000 */
[----:B------:R-:W-:Y:S01]  /*1b70*/  LOP3.LUT R5, R5, UR8, RZ, 0x3c, !PT ;  /* 0x0000000805057c12 */ /* 0x000fe2000f8e3cff */
[----:B------:R-:W-:Y:S09]  /*1b80*/  @P1 BRA `(.L_x_25) ;  /* 0xfffffff800b41947 */ /* 0x000ff2000383ffff */
.L_x_18:
[----:B------:R-:W2:Y:S02]  /*1b90*/  LDC R0, c[0x0][0x28c] ;  /* 0x0000a300ff007b82 */ /* 0x000ea40000000800 */
[----:B--2---:R-:W-:-:S13]  /*1ba0*/  ISETP.GE.AND P1, PT, R0, 0x1, PT ;  /* 0x000000010000780c */ /* 0x004fda0003f26270 */
[----:B------:R-:W-:Y:S05]  /*1bb0*/  @!P1 BRA `(.L_x_26) ;  /* 0x0000000000409947 */ /* 0x000fea0003800000 */
[----:B------:R-:W-:Y:S05]  /*1bc0*/  @!P0 BRA `(.L_x_27) ;  /* 0x0000000000048947 */ /* 0x000fea0003800000 */
[----:B------:R-:W-:Y:S01]  /*1bd0*/  BPT.TRAP 0x1 ;  /* 0x000000040000795c */ /* 0x000fe20000300000 */
.L_x_27:
[----:B------:R-:W2:Y:S01]  /*1be0*/  S2UR UR6, SR_CgaCtaId ;  /* 0x00000000000679c3 */ /* 0x000ea20000008800 */
[----:B------:R-:W-:Y:S01]  /*1bf0*/  UISETP.LT.AND UP0, UPT, UR40, 0x1, UPT ;  /* 0x000000012800788c */ /* 0x000fe2000bf01270 */
[----:B------:R-:W-:Y:S01]  /*1c00*/  ISETP.GT.U32.AND P0, PT, R19, 0x1, PT ;  /* 0x000000011300780c */ /* 0x000fe20003f04070 */
[----:B------:R-:W-:Y:S02]  /*1c10*/  UMOV UR5, 0x400 ;  /* 0x0000040000057882 */ /* 0x000fe40000000000 */
[----:B------:R-:W-:-:S04]  /*1c20*/  USEL UR4, UR40, 0x1, UP0 ;  /* 0x0000000128047887 */ /* 0x000fc80008000000 */
[----:B------:R-:W-:-:S04]  /*1c30*/  UIADD3 UR4, UR39, UR40, -UR4 ;  /* 0x0000002827047290 */ /* 0x000fc8000fffe804 */
[----:B------:R-:W-:-:S04]  /*1c40*/  USHF.L.U32 UR4, UR4, 0x3, URZ ;  /* 0x0000000304047899 */ /* 0x000fc8000800063f */
[----:B------:R-:W-:Y:S02]  /*1c50*/  ULOP3.LUT UR4, UR4, 0x18, URZ, 0xc0, !UPT ;  /* 0x0000001804047892 */ /* 0x000fe4000f8ec03f */
[----:B--2---:R-:W-:-:S04]  /*1c60*/  ULEA UR5, UR6, UR5, 0x18 ;  /* 0x0000000506057291 */ /* 0x004fc8000f8ec03f */
[----:B------:R-:W-:-:S04]  /*1c70*/  UIADD3 UR4, UR5, 0x20, UR4 ;  /* 0x0000002005047890 */ /* 0x000fc8000fffe004 */
[----:B------:R-:W-:-:S09]  /*1c80*/  UPRMT UR4, URZ, 0x654, UR4 ;  /* 0x000006543f047896 */ /* 0x000fd20008000004 */
[----:B------:R-:W-:Y:S01]  /*1c90*/  SYNCS.ARRIVE.TRANS64.RED.A1T0 RZ, [UR4], RZ ;  /* 0x000000ffffff79a7 */ /* 0x000fe20008100404 */
[----:B------:R-:W-:Y:S05]  /*1ca0*/  @P0 BRA `(.L_x_26) ;  /* 0x0000000000040947 */ /* 0x000fea0003800000 */
[----:B------:R-:W-:Y:S01]  /*1cb0*/  BPT.TRAP 0x1 ;  /* 0x000000040000795c */ /* 0x000fe20000300000 */
.L_x_26:
[----:B------:R-:W2:Y:S01]  /*1cc0*/  LDC R6, c[0x0][0x288] ;  /* 0x0000a200ff067b82 */ /* 0x000ea20000000800 */
[----:B01----:R-:W-:Y:S01]  /*1cd0*/  SHF.R.U32.HI R3, RZ, 0x2, R18 ;  /* 0x00000002ff037819 */ /* 0x003fe20000011612 */
[----:B------:R-:W-:Y:S01]  /*1ce0*/  UIADD3 UR39, UR40, UR39, URZ ;  /* 0x0000002728277290 */ /* 0x000fe2000fffe03f */
[----:B------:R-:W-:Y:S01]  /*1cf0*/  LOP3.LUT R4, R18, 0x60, RZ, 0xc0, !PT ;  /* 0x0000006012047812 */ /* 0x000fe200078ec0ff */
[----:B------:R-:W-:Y:S01]  /*1d00*/  IMAD.SHL.U32 R13, R153, 0x80, RZ ;  /* 0x00000080990d7824 */ /* 0x000fe200078e00ff */
[----:B------:R-:W-:Y:S01]  /*1d10*/  LOP3.LUT R0, R22, 0x1, RZ, 0xc0, !PT ;  /* 0x0000000116007812 */ /* 0x000fe200078ec0ff */
[----:B------:R-:W-:Y:S01]  /*1d20*/  USHF.R.U32.HI UR4, URZ, 0x2, UR39 ;  /* 0x000000023f047899 */ /* 0x000fe20008011627 */
[----:B------:R-:W-:Y:S01]  /*1d30*/  LOP3.LUT R3, R3, 0x7, RZ, 0xc0, !PT ;  /* 0x0000000703037812 */ /* 0x000fe200078ec0ff */
[----:B------:R-:W-:Y:S01]  /*1d40*/  IMAD.SHL.U32 R15, R152, 0x100, RZ ;  /* 0x00000100980f7824 */ /* 0x000fe200078e00ff */
[----:B------:R-:W-:Y:S01]  /*1d50*/  SHF.R.U32.HI R10, RZ, 0x1, R4 ;  /* 0x00000001ff0a7819 */ /* 0x000fe20000011604 */
[----:B------:R-:W-:Y:S01]  /*1d60*/  ULOP3.LUT UR4, UR4, 0x1, URZ, 0xc0, !UPT ;  /* 0x0000000104047892 */ /* 0x000fe2000f8ec03f */
[----:B------:R-:W-:Y:S01]  /*1d70*/  SHF.L.U32 R4, R0, 0x6, RZ ;  /* 0x0000000600047819 */ /* 0x000fe200000006ff */
[----:B------:R-:W-:Y:S01]  /*1d80*/  ULDC UR8, c[0x0][0x284] ;  /* 0x0000a10000087ab9 */ /* 0x000fe20000000800 */
[--C-:B------:R-:W-:Y:S01]  /*1d90*/  IADD3 R5, RZ, -R10, -R3.reuse ;  /* 0x8000000aff057210 */ /* 0x100fe20007ffe803 */
[----:B------:R-:W-:Y:S01]  /*1da0*/  UISETP.GT.U32.AND UP1, UPT, UR39, 0x3, UPT ;  /* 0x000000032700788c */ /* 0x000fe2000bf24070 */
[----:B------:R-:W-:Y:S01]  /*1db0*/  LOP3.LUT R3, R4, 0x40, R3, 0xe2, !PT ;  /* 0x0000004004037812 */ /* 0x000fe200078ee203 */
[----:B------:R-:W-:Y:S01]  /*1dc0*/  UISETP.NE.U32.AND UP0, UPT, UR4, 0x1, UPT ;  /* 0x000000010400788c */ /* 0x000fe2000bf05070 */
[----:B------:R-:W-:Y:S01]  /*1dd0*/  LOP3.LUT R4, R18, 0x3, RZ, 0xc0, !PT ;  /* 0x0000000312047812 */ /* 0x000fe200078ec0ff */
[----:B------:R-:W-:Y:S01]  /*1de0*/  ULDC.64 UR6, c[0x0][0x5d0] ;  /* 0x0001740000067ab9 */ /* 0x000fe20000000a00 */
[----:B------:R-:W-:Y:S01]  /*1df0*/  SHF.R.S32.HI R21, RZ, 0x1f, R23 ;  /* 0x0000001fff157819 */ /* 0x000fe20000011417 */
[----:B------:R-:W-:Y:S01]  /*1e00*/  UISETP.LT.U32.AND UP1, UPT, UR40, 0x4, UP1 ;  /* 0x000000042800788c */ /* 0x000fe20008f21070 */
[----:B------:R-:W-:Y:S01]  /*1e10*/  IMAD.WIDE R8, R152, 0x100, RZ ;  /* 0x0000010098087825 */ /* 0x000fe200078e02ff */
[----:B------:R-:W-:Y:S01]  /*1e20*/  UISETP.GT.U32.AND UP0, UPT, UR40, 0x3, !UP0 ;  /* 0x000000032800788c */ /* 0x000fe2000c704070 */
[----:B--2---:R-:W-:-:S02]  /*1e30*/  ISETP.GE.AND P0, PT, R13, R6, PT ;  /* 0x000000060d00720c */ /* 0x004fc40003f06270 */
[----:B------:R-:W-:Y:S01]  /*1e40*/  IMAD R12, R4, -0x2, R6 ;  /* 0xfffffffe040c7824 */ /* 0x000fe200078e0206 */
[----:B------:R-:W-:Y:S01]  /*1e50*/  USEL UR5, URZ, 0x1, !UP1 ;  /* 0x000000013f057887 */ /* 0x000fe2000c800000 */
[----:B------:R-:W-:Y:S01]  /*1e60*/  IMAD.SHL.U32 R6, R18, 0x2, RZ ;  /* 0x0000000212067824 */ /* 0x000fe200078e00ff */
[----:B------:R-:W-:Y:S01]  /*1e70*/  ISETP.GE.OR P0, PT, R15, UR8, P0 ;  /* 0x000000080f007c0c */ /* 0x000fe20008706670 */
[----:B------:R-:W-:Y:S01]  /*1e80*/  IMAD R4, R21, UR6, RZ ;  /* 0x0000000615047c24 */ /* 0x000fe2000f8e02ff */
[----:B------:R-:W-:Y:S01]  /*1e90*/  USEL UR4, URZ, 0x1, !UP0 ;  /* 0x000000013f047887 */ /* 0x000fe2000c000000 */
[----:B------:R-:W-:Y:S01]  /*1ea0*/  IMAD R0, R0, -0x40, R5 ;  /* 0xffffffc000007824 */ /* 0x000fe200078e0205 */
[----:B------:R-:W-:Y:S01]  /*1eb0*/  LOP3.LUT R6, R13, 0x6, R6, 0xf8, !PT ;  /* 0x000000060d067812 */ /* 0x000fe200078ef806 */
[----:B------:R-:W-:Y:S01]  /*1ec0*/  IMAD R11, R23, UR7, R4 ;  /* 0x00000007170b7c24 */ /* 0x000fe2000f8e0204 */
[----:B------:R-:W-:Y:S01]  /*1ed0*/  LOP3.LUT R153, R8, R3, R10, 0xfe, !PT ;  /* 0x0000000308997212 */ /* 0x000fe200078efe0a */
[----:B------:R-:W-:Y:S01]  /*1ee0*/  ULOP3.LUT UR39, UR39, 0x3, URZ, 0xc0, !UPT ;  /* 0x0000000327277892 */ /* 0x000fe2000f8ec03f */
[----:B------:R-:W-:Y:S01]  /*1ef0*/  SHF.R.S32.HI R7, RZ, 0x1f, R6 ;  /* 0x0000001fff077819 */ /* 0x000fe20000011406 */
[----:B------:R-:W-:Y:S01]  /*1f00*/  ULOP3.LUT UR38, UR4, UR38, UR5, 0x96, !UPT ;  /* 0x0000002604267292 */ /* 0x000fe2000f8e9605 */
[----:B------:R-:W-:Y:S01]  /*1f10*/  IADD3 R3, -R15, UR8, R0 ;  /* 0x000000080f037c10 */ /* 0x000fe2000fffe100 */
[----:B------:R-:W-:-:S02]  /*1f20*/  IMAD.IADD R0, R12, 0x1, -R13 ;  /* 0x000000010c007824 */ /* 0x000fc400078e0a0d */
[----:B------:R-:W-:-:S04]  /*1f30*/  IMAD.WIDE.U32 R4, R23, UR6, R6 ;  /* 0x0000000617047c25 */ /* 0x000fc8000f8e0006 */
[----:B------:R-:W-:Y:S01]  /*1f40*/  IMAD.IADD R11, R5, 0x1, R11 ;  /* 0x00000001050b7824 */ /* 0x000fe200078e020b */
[----:B------:R-:W-:Y:S01]  /*1f50*/  MOV R10, R4 ;  /* 0x00000004000a7202 */ /* 0x000fe20000000f00 */
[----:B------:R-:W-:Y:S01]  /*1f60*/  IMAD.MOV.U32 R152, RZ, RZ, -0x1 ;  /* 0xffffffffff987424 */ /* 0x000fe200078e00ff */
[----:B------:R-:W-:Y:S06]  /*1f70*/  @P0 BRA `(.L_x_28) ;  /* 0x00000084006c0947 */ /* 0x000fec0003800000 */
[----:B------:R-:W0:Y:S01]  /*1f80*/  LDC.64 R4, c[0x0][0x5c8] ;  /* 0x00017200ff047b82 */ /* 0x000e220000000a00 */
[----:B-----5:R-:W-:Y:S01]  /*1f90*/  FSETP.NEU.AND P0, PT, R155, RZ, PT ;  /* 0x000000ff9b00720b */ /* 0x020fe20003f0d000 */
[----:B------:R-:W-:Y:S01]  /*1fa0*/  BSSY B0, `(.L_x_28) ;  /* 0x0000858000007945 */ /* 0x000fe20003800000 */
[----:B------:R-:W-:-:S04]  /*1fb0*/  ISETP.GT.AND P3, PT, R3, RZ, PT ;  /* 0x000000ff0300720c */ /* 0x000fc80003f64270 */
[----:B------:R-:W-:Y:S01]  /*1fc0*/  ISETP.GT.AND P1, PT, R0, RZ, P3 ;  /* 0x000000ff0000720c */ /* 0x000fe20001f24270 */
[-C--:B0-----:R-:W-:Y:S02]  /*1fd0*/  IMAD R12, R9, R4.reuse, RZ ;  /* 0x00000004090c7224 */ /* 0x081fe400078e02ff */
[----:B------:R-:W-:-:S04]  /*1fe0*/  IMAD.WIDE.U32 R166, R153, R4, R10 ;  /* 0x0000000499a67225 */ /* 0x000fc800078e000a */
[----:B------:R-:W-:-:S04]  /*1ff0*/  IMAD R11, R153, R5, R12 ;  /* 0x00000005990b7224 */ /* 0x000fc800078e020c */
[----:B------:R-:W-:Y:S01]  /*2000*/  IMAD.IADD R169, R167, 0x1, R11 ;  /* 0x00000001a7a97824 */ /* 0x000fe200078e020b */
[----:B------:R-:W-:Y:S06]  /*2010*/  @!P0 BRA `(.L_x_29) ;  /* 0x00000060000c8947 */ /* 0x000fec0003800000 */
[----:B------:R-:W0:Y:S01]  /*2020*/  LDC.64 R12, c[0x0][0x5b8] ;  /* 0x00016e00ff0c7b82 */ /* 0x000e220000000a00 */
[----:B------:R-:W-:-:S07]  /*2030*/  ULDC.64 UR4, c[0x0][0x5c0] ;  /* 0x0001700000047ab9 */ /* 0x000fce0000000a00 */
[----:B------:R-:W1:Y:S08]  /*2040*/  LDC.64 R14, c[0x0][0x5b0] ;  /* 0x00016c00ff0e7b82 */ /* 0x000e700000000a00 */
[----:B------:R-:W2:Y:S01]  /*2050*/  LDC.64 R10, c[0x0][0x5a8] ;  /* 0x00016a00ff0a7b82 */ /* 0x000ea20000000a00 */
[----:B0-----:R-:W-:-:S04]  /*2060*/  IMAD R20, R21, R12, RZ ;  /* 0x0000000c15147224 */ /* 0x001fc800078e02ff */
[C---:B------:R-:W-:Y:S02]  /*2070*/  IMAD R13, R23.reuse, R13, R20 ;  /* 0x0000000d170d7224 */ /* 0x040fe400078e0214 */
[----:B------:R-:W-:-:S04]  /*2080*/  IMAD.WIDE.U32 R20, R23, R12, R6 ;  /* 0x0000000c17147225 */ /* 0x000fc800078e0006 */
[----:B-1----:R-:W-:Y:S02]  /*2090*/  IMAD R156, R9, R14, RZ ;  /* 0x0000000e099c7224 */ /* 0x002fe400078e02ff */
[----:B------:R-:W-:Y:S02]  /*20a0*/  IMAD.IADD R157, R21, 0x1, R13 ;  /* 0x00000001159d7824 */ /* 0x000fe400078e020d */
[----:B------:R-:W-:Y:S02]  /*20b0*/  IMAD R167, R153, R15, R156 ;  /* 0x0000000f99a77224 */ /* 0x000fe400078e029c */
[----:B------:R-:W-:-:S04]  /*20c0*/  IMAD.MOV.U32 R156, RZ, RZ, R20 ;  /* 0x000000ffff9c7224 */ /* 0x000fc800078e0014 */
[----:B------:R-:W-:-:S04]  /*20d0*/  IMAD.WIDE.U32 R158, R153, R14, R156 ;  /* 0x0000000e999e7225 */ /* 0x000fc800078e009c */
[----:B------:R-:W-:Y:S01]  /*20e0*/  IMAD.IADD R159, R159, 0x1, R167 ;  /* 0x000000019f9f7824 */ /* 0x000fe200078e02a7 */
[----:B--2---:R-:W-:-:S04]  /*20f0*/  LEA R160, P0, R158, R10, 0x1 ;  /* 0x0000000a9ea07211 */ /* 0x004fc800078008ff */
[----:B------:R-:W-:-:S05]  /*2100*/  LEA.HI.X R161, R158, R11, R159, 0x1, P0 ;  /* 0x0000000b9ea17211 */ /* 0x000fca00000f0c9f */
[----:B------:R-:W2:Y:S01]  /*2110*/  @P1 LDG.E.LTC128B.U16 R165, desc[UR36][R160.64] ;  /* 0x00000024a0a51981 */ /* 0x000ea2000c1e1520 */
[----:B------:R-:W-:Y:S01]  /*2120*/  IMAD.WIDE.U32 R162, R153, R14, R6 ;  /* 0x0000000e99a27225 */ /* 0x000fe200078e0006 */
[----:B------:R-:W-:Y:S01]  /*2130*/  ISETP.GT.AND P2, PT, R0, 0x1, P3 ;  /* 0x000000010000780c */ /* 0x000fe20001f44270 */
[----:B------:R-:W-:Y:S02]  /*2140*/  BSSY B1, `(.L_x_30) ;  /* 0x0000012000017945 */ /* 0x000fe40003800000 */
[----:B------:R-:W-:Y:S02]  /*2150*/  IMAD.IADD R163, R167, 0x1, R163 ;  /* 0x00000001a7a37824 */ /* 0x000fe400078e02a3 */
[----:B------:R-:W-:-:S04]  /*2160*/  IMAD.WIDE.U32 R162, R23, R12, R162 ;  /* 0x0000000c17a27225 */ /* 0x000fc800078e00a2 */
[----:B--2---:R-:W-:-:S05]  /*2170*/  HADD2.F32 R158, -RZ, R165.H0_H0 ;  /* 0x200000a5ff9e7230 */ /* 0x004fca0000004100 */
[----:B------:R-:W-:Y:S01]  /*2180*/  FMUL R159, R158, R155 ;  /* 0x0000009b9e9f7220 */ /* 0x000fe20000400000 */
[----:B------:R-:W-:-:S03]  /*2190*/  LEA R158, P0, R166, UR4, 0x1 ;  /* 0x00000004a69e7c11 */ /* 0x000fc6000f8008ff */
[----:B------:R-:W-:Y:S01]  /*21a0*/  FFMA R159, R88, R154, R159 ;  /* 0x0000009a589f7223 */ /* 0x000fe2000000009f */
[----:B------:R-:W-:-:S04]  /*21b0*/  IMAD.IADD R88, R13, 0x1, R163 ;  /* 0x000000010d587824 */ /* 0x000fc800078e02a3 */
[----:B------:R-:W-:Y:S02]  /*21c0*/  F2FP.F16.F32.PACK_AB R161, RZ, R159 ;  /* 0x0000009fffa1723e */ /* 0x000fe400000000ff */
[----:B------:R-:W-:Y:S02]  /*21d0*/  LEA.HI.X R159, R166, UR5, R169, 0x1, P0 ;  /* 0x00000005a69f7c11 */ /* 0x000fe400080f0ca9 */
[----:B------:R-:W-:Y:S02]  /*21e0*/  PRMT R163, R161, 0x7610, R163 ;  /* 0x00007610a1a37816 */ /* 0x000fe400000000a3 */
[----:B------:R-:W-:-:S03]  /*21f0*/  LEA R160, P0, R162, R10, 0x1 ;  /* 0x0000000aa2a07211 */ /* 0x000fc600078008ff */
[----:B------:R0:W-:Y:S01]  /*2200*/  @P1 STG.E.U16 desc[UR36][R158.64], R163 ;  /* 0x000000a39e001986 */ /* 0x0001e2000c101524 */
[----:B------:R-:W-:Y:S02]  /*2210*/  LEA.HI.X R161, R162, R11, R88, 0x1, P0 ;  /* 0x0000000ba2a17211 */ /* 0x000fe400000f0c58 */
[C---:B------:R-:W-:Y:S02]  /*2220*/  SHF.L.U32 R162, R14.reuse, 0x3, RZ ;  /* 0x000000030ea27819 */ /* 0x040fe400000006ff */
[----:B0-----:R-:W-:Y:S01]  /*2230*/  SHF.L.U64.HI R163, R14, 0x3, R15 ;  /* 0x000000030ea37819 */ /* 0x001fe2000001020f */
[----:B------:R-:W-:Y:S06]  /*2240*/  @!P2 BRA `(.L_x_31) ;  /* 0x000000000004a947 */ /* 0x000fec0003800000 */
[----:B------:R0:W5:Y:S02]  /*2250*/  LDG.E.LTC128B.U16 R165, desc[UR36][R160.64+0x2] ;  /* 0x00000224a0a57981 */ /* 0x000164000c1e1520 */
.L_x_31:
[----:B------:R-:W-:Y:S05]  /*2260*/  BSYNC B1 ;  /* 0x0000000000017941 */ /* 0x000fea0003800000 */
.L_x_30:
[----:B-----5:R-:W-:Y:S01]  /*2270*/  HADD2.F32 R88, -RZ, R165.H0_H0 ;  /* 0x200000a5ff587230 */ /* 0x020fe20000004100 */
[----:B------:R-:W-:Y:S01]  /*2280*/  ISETP.GT.AND P0, PT, R3, 0x8, PT ;  /* 0x000000080300780c */ /* 0x000fe20003f04270 */
[----:B------:R-:W-:Y:S01]  /*2290*/  IMAD.WIDE.U32 R170, R153, R14, R162 ;  /* 0x0000000e99aa7225 */ /* 0x000fe200078e00a2 */
[----:B------:R-:W-:-:S03]  /*22a0*/  PRMT R172, R165, 0x7610, R172 ;  /* 0x00007610a5ac7816 */ /* 0x000fc600000000ac */
[----:B------:R-:W-:Y:S01]  /*22b0*/  FMUL R88, R88, R155 ;  /* 0x0000009b58587220 */ /* 0x000fe20000400000 */
[----:B------:R-:W-:Y:S01]  /*22c0*/  IMAD.IADD R169, R167, 0x1, R171 ;  /* 0x00000001a7a97824 */ /* 0x000fe200078e02ab */
[----:B------:R-:W-:Y:S02]  /*22d0*/  IADD3 R166, P4, R20, R170, RZ ;  /* 0x000000aa14a67210 */ /* 0x000fe40007f9e0ff */
[----:B------:R-:W-:Y:S01]  /*22e0*/  FFMA R89, R89, R154, R88 ;  /* 0x0000009a59597223 */ /* 0x000fe20000000058 */
[----:B------:R-:W-:Y:S02]  /*22f0*/  ISETP.GT.AND P1, PT, R0, RZ, P0 ;  /* 0x000000ff0000720c */ /* 0x000fe40000724270 */
[----:B------:R-:W-:Y:S01]  /*2300*/  IMAD.X R167, R169, 0x1, R157, P4 ;  /* 0x00000001a9a77824 */ /* 0x000fe200020e069d */
[----:B------:R-:W-:Y:S02]  /*2310*/  LEA R88, P4, R166, R10, 0x1 ;  /* 0x0000000aa6587211 */ /* 0x000fe400078808ff */
[----:B------:R-:W-:-:S02]  /*2320*/  F2FP.F16.F32.PACK_AB R168, RZ, R89 ;  /* 0x00000059ffa8723e */ /* 0x000fc400000000ff */
[----:B------:R-:W-:Y:S02]  /*2330*/  LEA.HI.X R89, R166, R11, R167, 0x1, P4 ;  /* 0x0000000ba6597211 */ /* 0x000fe400020f0ca7 */
[----:B------:R-:W-:-:S05]  /*2340*/  PRMT R171, R168, 0x7610, R171 ;  /* 0x00007610a8ab7816 */ /* 0x000fca00000000ab */
[----:B------:R1:W-:Y:S04]  /*2350*/  @P2 STG.E.U16 desc[UR36][R158.64+0x2], R171 ;  /* 0x000002ab9e002986 */ /* 0x0003e8000c101524 */
[----:B------:R2:W3:Y:S01]  /*2360*/  @P1 LDG.E.LTC128B.U16 R172, desc[UR36][R88.64] ;  /* 0x0000002458ac1981 */ /* 0x0004e2000c1e1520 */
[----:B------:R-:W-:Y:S01]  /*2370*/  IMAD.SHL.U32 R165, R4, 0x10, RZ ;  /* 0x0000001004a57824 */ /* 0x000fe200078e00ff */
[----:B------:R-:W-:Y:S01]  /*2380*/  IADD3 R170, P2, R6, R170, RZ ;  /* 0x000000aa06aa7210 */ /* 0x000fe20007f5e0ff */
[----:B------:R-:W-:Y:S03]  /*2390*/  BSSY B1, `(.L_x_32) ;  /* 0x0000011000017945 */ /* 0x000fe60003800000 */
[----:B------:R-:W-:Y:S01]  /*23a0*/  IADD3 R168, P4, R165, R158, RZ ;  /* 0x0000009ea5a87210 */ /* 0x000fe20007f9e0ff */
[----:B-1----:R-:W-:Y:S01]  /*23b0*/  IMAD.X R171, R7, 0x1, R169, P2 ;  /* 0x0000000107ab7824 */ /* 0x002fe200010e06a9 */
[----:B------:R-:W-:Y:S01]  /*23c0*/  ISETP.GT.AND P2, PT, R0, 0x1, P0 ;  /* 0x000000010000780c */ /* 0x000fe20000744270 */
[----:B------:R-:W-:-:S03]  /*23d0*/  IMAD.WIDE.U32 R170, R23, R12, R170 ;  /* 0x0000000c17aa7225 */ /* 0x000fc600078e00aa */
[----:B--2---:R-:W-:Y:S01]  /*23e0*/  LEA R88, P5, R170, R10, 0x1 ;  /* 0x0000000aaa587211 */ /* 0x004fe200078a08ff */
[----:B---3--:R-:W-:-:S05]  /*23f0*/  HADD2.F32 R166, -RZ, R172.H0_H0 ;  /* 0x200000acffa67230 */ /* 0x008fca0000004100 */
[----:B------:R-:W-:Y:S01]  /*2400*/  FMUL R167, R166, R155 ;  /* 0x0000009ba6a77220 */ /* 0x000fe20000400000 */
[----:B------:R-:W-:-:S03]  /*2410*/  IMAD.IADD R166, R13, 0x1, R171 ;  /* 0x000000010da67824 */ /* 0x000fc600078e02ab */
[----:B------:R-:W-:Y:S01]  /*2420*/  FFMA R90, R90, R154, R167 ;  /* 0x0000009a5a5a7223 */ /* 0x000fe200000000a7 */
[----:B------:R-:W-:Y:S02]  /*2430*/  SHF.L.U64.HI R167, R4, 0x4, R5 ;  /* 0x0000000404a77819 */ /* 0x000fe40000010205 */
[----:B------:R-:W-:Y:S02]  /*2440*/  LEA.HI.X R89, R170, R11, R166, 0x1, P5 ;  /* 0x0000000baa597211 */ /* 0x000fe400028f0ca6 */
[----:B------:R-:W-:Y:S01]  /*2450*/  F2FP.F16.F32.PACK_AB R90, RZ, R90 ;  /* 0x0000005aff5a723e */ /* 0x000fe200000000ff */
[----:B------:R-:W-:-:S05]  /*2460*/  IMAD.X R169, R167, 0x1, R159, P4 ;  /* 0x00000001a7a97824 */ /* 0x000fca00020e069f */
[----:B------:R1:W-:Y:S01]  /*2470*/  @P1 STG.E.U16 desc[UR36][R168.64], R90 ;  /* 0x0000005aa8001986 */ /* 0x0003e2000c101524 */
[----:B------:R-:W-:Y:S05]  /*2480*/  @!P2 BRA `(.L_x_33) ;  /* 0x000000000004a947 */ /* 0x000fea0003800000 */
[----:B------:R2:W5:Y:S02]  /*2490*/  LDG.E.LTC128B.U16 R172, desc[UR36][R88.64+0x2] ;  /* 0x0000022458ac7981 */ /* 0x000564000c1e1520 */
.L_x_33:
[----:B------:R-:W-:Y:S05]  /*24a0*/  BSYNC B1 ;  /* 0x0000000000017941 */ /* 0x000fea0003800000 */
.L_x_32:
[----:B-1---5:R-:W-:Y:S01]  /*24b0*/  HADD2.F32 R90, -RZ, R172.H0_H0 ;  /* 0x200000acff5a7230 */ /* 0x022fe20000004100 */
[----:B------:R-:W-:Y:S01]  /*24c0*/  ISETP.GT.AND P1, PT, R0, 0x8, P3 ;  /* 0x000000080000780c */ /* 0x000fe20001f24270 */
[----:B------:R-:W-:Y:S03]  /*24d0*/  BSSY B1, `(.L_x_34) ;  /* 0x000000a000017945 */ /* 0x000fe60003800000 */
[----:B------:R-:W-:-:S04]  /*24e0*/  FMUL R90, R90, R155 ;  /* 0x0000009b5a5a7220 */ /* 0x000fc80000400000 */
[----:B------:R-:W-:Y:S01]  /*24f0*/  FFMA R90, R91, R154, R90 ;  /* 0x0000009a5b5a7223 */ /* 0x000fe2000000005a */
[----:B------:R-:W-:-:S04]  /*2500*/  @P2 IMAD.MOV.U32 R91, RZ, RZ, R169 ;  /* 0x000000ffff5b2224 */ /* 0x000fc800078e00a9 */
[----:B------:R-:W-:-:S04]  /*2510*/  F2FP.F16.F32.PACK_AB R90, RZ, R90 ;  /* 0x0000005aff5a723e */ /* 0x000fc800000000ff */
[----:B------:R-:W-:Y:S02]  /*2520*/  PRMT R166, R90, 0x7610, R166 ;  /* 0x000076105aa67816 */ /* 0x000fe400000000a6 */
[----:B------:R-:W-:-:S05]  /*2530*/  @P2 MOV R90, R168 ;  /* 0x000000a8005a2202 */ /* 0x000fca0000000f00 */
[----:B------:R1:W-:Y:S01]  /*2540*/  @P2 STG.E.U16 desc[UR36][R90.64+0x2], R166 ;  /* 0x000002a65a002986 */ /* 0x0003e2000c101524 */
[----:B------:R-:W-:Y:S05]  /*2550*/  @!P1 BRA `(.L_x_35) ;  /* 0x0000000000049947 */ /* 0x000fea0003800000 */
[----:B------:R3:W5:Y:S02]  /*2560*/  LDG.E.LTC128B.U16 R172, desc[UR36][R160.64+0x10] ;  /* 0x00001024a0ac7981 */ /* 0x000764000c1e1520 */
.L_x_35:
[----:B------:R-:W-:Y:S05]  /*2570*/  BSYNC B1 ;  /* 0x0000000000017941 */ /* 0x000fea0003800000 */
.L_x_34:
[----:B-1---5:R-:W-:Y:S01]  /*2580*/  HADD2.F32 R90, -RZ, R172.H0_H0 ;  /* 0x200000acff5a7230 */ /* 0x022fe20000004100 */
[----:B------:R-:W-:Y:S01]  /*2590*/  ISETP.GT.AND P2, PT, R0, 0x9, P3 ;  /* 0x000000090000780c */ /* 0x000fe20001f44270 */
[----:B------:R-:W-:Y:S03]  /*25a0*/  BSSY B1, `(.L_x_36) ;  /* 0x000000a000017945 */ /* 0x000fe60003800000 */
[----:B------:R-:W-:Y:S01]  /*25b0*/  FMUL R91, R90, R155 ;  /* 0x0000009b5a5b7220 */ /* 0x000fe20000400000 */
[----:B------:R-:W-:-:S03]  /*25c0*/  @P1 IMAD.MOV.U32 R90, RZ, RZ, R158 ;  /* 0x000000ffff5a1224 */ /* 0x000fc600078e009e */
[----:B------:R-:W-:-:S05]  /*25d0*/  FFMA R91, R92, R154, R91 ;  /* 0x0000009a5c5b7223 */ /* 0x000fca000000005b */
[----:B------:R-:W-:-:S04]  /*25e0*/  F2FP.F16.F32.PACK_AB R91, RZ, R91 ;  /* 0x0000005bff5b723e */ /* 0x000fc800000000ff */
[----:B------:R-:W-:Y:S01]  /*25f0*/  PRMT R92, R91, 0x7610, R92 ;  /* 0x000076105b5c7816 */ /* 0x000fe2000000005c */
[----:B------:R-:W-:-:S05]  /*2600*/  @P1 IMAD.MOV.U32 R91, RZ, RZ, R159 ;  /* 0x000000ffff5b1224 */ /* 0x000fca00078e009f */
[----:B------:R1:W-:Y:S01]  /*2610*/  @P1 STG.E.U16 desc[UR36][R90.64+0x10], R92 ;  /* 0x0000105c5a001986 */ /* 0x0003e2000c101524 */
[----:B------:R-:W-:Y:S05]  /*2620*/  @!P2 BRA `(.L_x_37) ;  /* 0x000000000004a947 */ /* 0x000fea0003800000 */
[----:B------:R4:W5:Y:S02]  /*2630*/  LDG.E.LTC128B.U16 R172, desc[UR36][R160.64+0x12] ;  /* 0x00001224a0ac7981 */ /* 0x000964000c1e1520 */
.L_x_37:
[----:B------:R-:W-:Y:S05]  /*2640*/  BSYNC B1 ;  /* 0x0000000000017941 */ /* 0x000fea0003800000 */
.L_x_36:
[----:B-1---5:R-:W-:Y:S01]  /*2650*/  HADD2.F32 R90, -RZ, R172.H0_H0 ;  /* 0x200000acff5a7230 */ /* 0x022fe20000004100 */
[----:B------:R-:W-:Y:S01]  /*2660*/  ISETP.GT.AND P1, PT, R0, 0x8, P0 ;  /* 0x000000080000780c */ /* 0x000fe20000724270 */
[----:B------:R-:W-:Y:S01]  /*2670*/  @P2 IMAD.MOV.U32 R91, RZ, RZ, R159 ;  /* 0x000000ffff5b2224 */ /* 0x000fe200078e009f */
[----:B------:R-:W-:Y:S02]  /*2680*/  BSSY B1, `(.L_x_38) ;  /* 0x0000009000017945 */ /* 0x000fe40003800000 */
[----:B------:R-:W-:-:S04]  /*2690*/  FMUL R90, R90, R155 ;  /* 0x0000009b5a5a7220 */ /* 0x000fc80000400000 */
[----:B------:R-:W-:-:S05]  /*26a0*/  FFMA R90, R93, R154, R90 ;  /* 0x0000009a5d5a7223 */ /* 0x000fca000000005a */
[----:B------:R-:W-:-:S04]  /*26b0*/  F2FP.F16.F32.PACK_AB R90, RZ, R90 ;  /* 0x0000005aff5a723e */ /* 0x000fc800000000ff */
[----:B------:R-:W-:Y:S01]  /*26c0*/  PRMT R92, R90, 0x7610, R92 ;  /* 0x000076105a5c7816 */ /* 0x000fe2000000005c */
[----:B------:R-:W-:-:S05]  /*26d0*/  @P2 IMAD.MOV.U32 R90, RZ, RZ, R158 ;  /* 0x000000ffff5a2224 */ /* 0x000fca00078e009e */
[----:B------:R1:W-:Y:S01]  /*26e0*/  @P2 STG.E.U16 desc[UR36][R90.64+0x12], R92 ;  /* 0x0000125c5a002986 */ /* 0x0003e2000c101524 */
[----:B------:R-:W-:Y:S05]  /*26f0*/  @!P1 BRA `(.L_x_39) ;  /* 0x0000000000049947 */ /* 0x000fea0003800000 */
[----:B------:R0:W5:Y:S02]  /*2700*/  LDG.E.LTC128B.U16 R172, desc[UR36][R88.64+0x10] ;  /* 0x0000102458ac7981 */ /* 0x000164000c1e1520 */
.L_x_39:
[----:B------:R-:W-:Y:S05]  /*2710*/  BSYNC B1 ;  /* 0x0000000000017941 */ /* 0x000fea0003800000 */
.L_x_38:
[----:B-1---5:R-:W-:Y:S01]  /*2720*/  HADD2.F32 R90, -RZ, R172.H0_H0 ;  /* 0x200000acff5a7230 */ /* 0x022fe20000004100 */
[----:B------:R-:W-:Y:S01]  /*2730*/  ISETP.GT.AND P2, PT, R0, 0x9, P0 ;  /* 0x000000090000780c */ /* 0x000fe20000744270 */
[----:B------:R-:W-:Y:S03]  /*2740*/  BSSY B1, `(.L_x_40) ;  /* 0x000000a000017945 */ /* 0x000fe60003800000 */
[----:B------:R-:W-:Y:S01]  /*2750*/  FMUL R91, R90, R155 ;  /* 0x0000009b5a5b7220 */ /* 0x000fe20000400000 */
[----:B------:R-:W-:-:S03]  /*2760*/  @P1 IMAD.MOV.U32 R90, RZ, RZ, R168 ;  /* 0x000000ffff5a1224 */ /* 0x000fc600078e00a8 */
[----:B------:R-:W-:-:S05]  /*2770*/  FFMA R91, R94, R154, R91 ;  /* 0x0000009a5e5b7223 */ /* 0x000fca000000005b */
[----:B------:R-:W-:-:S04]  /*2780*/  F2FP.F16.F32.PACK_AB R91, RZ, R91 ;  /* 0x0000005bff5b723e */ /* 0x000fc800000000ff */
[----:B------:R-:W-:Y:S02]  /*2790*/  PRMT R92, R91, 0x7610, R92 ;  /* 0x000076105b5c7816 */ /* 0x000fe4000000005c */
[----:B------:R-:W-:-:S05]  /*27a0*/  @P1 MOV R91, R169 ;  /* 0x000000a9005b1202 */ /* 0x000fca0000000f00 */
[----:B------:R1:W-:Y:S01]  /*27b0*/  @P1 STG.E.U16 desc[UR36][R90.64+0x10], R92 ;  /* 0x0000105c5a001986 */ /* 0x0003e2000c101524 */
[----:B------:R-:W-:Y:S05]  /*27c0*/  @!P2 BRA `(.L_x_41) ;  /* 0x000000000004a947 */ /* 0x000fea0003800000 */
[----:B------:R0:W5:Y:S02]  /*27d0*/  LDG.E.LTC128B.U16 R172, desc[UR36][R88.64+0x12] ;  /* 0x0000122458ac7981 */ /* 0x000164000c1e1520 */
.L_x_41:
[----:B------:R-:W-:Y:S05]  /*27e0*/  BSYNC B1 ;  /* 0x0000000000017941 */ /* 0x000fea0003800000 */
.L_x_40:
        /* <DEDUP_REMOVED lines=12> */
.L_x_43:
[----:B------:R-:W-:Y:S05]  /*28b0*/  BSYNC B1 ;  /* 0x0000000000017941 */ /* 0x000fea0003800000 */
.L_x_42:
        /* <DEDUP_REMOVED lines=12> */
.L_x_45:
[----:B------:R-:W-:Y:S05]  /*2980*/  BSYNC B1 ;  /* 0x0000000000017941 */ /* 0x000fea0003800000 */
.L_x_44:
        /* <DEDUP_REMOVED lines=12> */
.L_x_47:
[----:B------:R-:W-:Y:S05]  /*2a50*/  BSYNC B1 ;  /* 0x0000000000017941 */ /* 0x000fea0003800000 */
.L_x_46:
[----:B-1---5:R-:W-:Y:S01]  /*2a60*/  HADD2.F32 R90, -RZ, R172.H0_H0 ;  /* 0x200000acff5a7230 */ /* 0x022fe20000004100 */
[----:B------:R-:W-:Y:S01]  /*2a70*/  ISETP.GT.AND P2, PT, R0, 0x11, P0 ;  /* 0x000000110000780c */ /* 0x000fe20000744270 */
[----:B------:R-:W-:Y:S03]  /*2a80*/  BSSY B1, `(.L_x_48) ;  /* 0x000000a000017945 */ /* 0x000fe60003800000 */
[----:B------:R-:W-:Y:S01]  /*2a90*/  FMUL R91, R90, R155 ;  /* 0x0000009b5a5b7220 */ /* 0x000fe20000400000 */
[----:B------:R-:W-:-:S03]  /*2aa0*/  @P1 MOV R90, R168 ;  /* 0x000000a8005a1202 */ /* 0x000fc60000000f00 */
[----:B------:R-:W-:-:S05]  /*2ab0*/  FFMA R91, R98, R154, R91 ;  /* 0x0000009a625b7223 */ /* 0x000fca000000005b */
[----:B------:R-:W-:-:S04]  /*2ac0*/  F2FP.F16.F32.PACK_AB R91, RZ, R91 ;  /* 0x0000005bff5b723e */ /* 0x000fc800000000ff */
[----:B------:R-:W-:Y:S01]  /*2ad0*/  PRMT R92, R91, 0x7610, R92 ;  /* 0x000076105b5c7816 */ /* 0x000fe2000000005c */
[----:B------:R-:W-:-:S05]  /*2ae0*/  @P1 IMAD.MOV.U32 R91, RZ, RZ, R169 ;  /* 0x000000ffff5b1224 */ /* 0x000fca00078e00a9 */
[----:B------:R1:W-:Y:S01]  /*2af0*/  @P1 STG.E.U16 desc[UR36][R90.64+0x20], R92 ;  /* 0x0000205c5a001986 */ /* 0x0003e2000c101524 */
[----:B------:R-:W-:Y:S05]  /*2b00*/  @!P2 BRA `(.L_x_49) ;  /* 0x000000000004a947 */ /* 0x000fea0003800000 */
[----:B------:R0:W5:Y:S02]  /*2b10*/  LDG.E.LTC128B.U16 R172, desc[UR36][R88.64+0x22] ;  /* 0x0000222458ac7981 */ /* 0x000164000c1e1520 */
.L_x_49:
[----:B------:R-:W-:Y:S05]  /*2b20*/  BSYNC B1 ;  /* 0x0000000000017941 */ /* 0x000fea0003800000 */
.L_x_48:
        /* <DEDUP_REMOVED lines=12> */
.L_x_51:
[----:B------:R-:W-:Y:S05]  /*2bf0*/  BSYNC B1 ;  /* 0x0000000000017941 */ /* 0x000fea0003800000 */
.L_x_50:
        /* <DEDUP_REMOVED lines=12> */
.L_x_53:
[----:B------:R-:W-:Y:S05]  /*2cc0*/  BSYNC B1 ;  /* 0x0000000000017941 */ /* 0x000fea0003800000 */
.L_x_52:
[----:B-1---5:R-:W-:Y:S01]  /*2cd0*/  HADD2.F32 R90, -RZ, R172.H0_H0 ;  /* 0x200000acff5a7230 */ /* 0x022fe20000004100 */
[----:B------:R-:W-:Y:S01]  /*2ce0*/  @P2 MOV R91, R159 ;  /* 0x0000009f005b2202 */ /* 0x000fe20000000f00 */
[----:B------:R-:W-:Y:S01]  /*2cf0*/  BSSY B1, `(.L_x_54) ;  /* 0x000000a000017945 */ /* 0x000fe20003800000 */
[----:B------:R-:W-:Y:S02]  /*2d00*/  ISETP.GT.AND P1, PT, R0, 0x18, P0 ;  /* 0x000000180000780c */ /* 0x000fe40000724270 */
        /* <DEDUP_REMOVED lines=8> */
.L_x_55:
[----:B------:R-:W-:Y:S05]  /*2d90*/  BSYNC B1 ;  /* 0x0000000000017941 */ /* 0x000fea0003800000 */
.L_x_54:
        /* <DEDUP_REMOVED lines=12> */
.L_x_57:
[----:B------:R-:W-:Y:S05]  /*2e60*/  BSYNC B1 ;  /* 0x0000000000017941 */ /* 0x000fea0003800000 */
.L_x_56:
        /* <DEDUP_REMOVED lines=12> */
.L_x_59:
[----:B------:R-:W-:Y:S05]  /*2f30*/  BSYNC B1 ;  /* 0x0000000000017941 */ /* 0x000fea0003800000 */
.L_x_58:
        /* <DEDUP_REMOVED lines=12> */
.L_x_61:
[----:B------:R-:W-:Y:S05]  /*3000*/  BSYNC B1 ;  /* 0x0000000000017941 */ /* 0x000fea0003800000 */
.L_x_60:
[----:B-1---5:R-:W-:Y:S01]  /*3010*/  HADD2.F32 R90, -RZ, R172.H0_H0 ;  /* 0x200000acff5a7230 */ /* 0x022fe20000004100 */
[----:B------:R-:W-:Y:S01]  /*3020*/  ISETP.GT.AND P1, PT, R0, 0x20, P0 ;  /* 0x000000200000780c */ /* 0x000fe20000724270 */
[----:B------:R-:W-:Y:S01]  /*3030*/  @P2 IMAD.MOV.U32 R91, RZ, RZ, R159 ;  /* 0x000000ffff5b2224 */ /* 0x000fe200078e009f */
[----:B------:R-:W-:Y:S02]  /*3040*/  BSSY B1, `(.L_x_62) ;  /* 0x0000009000017945 */ /* 0x000fe40003800000 */
[----:B------:R-:W-:-:S04]  /*3050*/  FMUL R90, R90, R155 ;  /* 0x0000009b5a5a7220 */ /* 0x000fc80000400000 */
[----:B------:R-:W-:-:S05]  /*3060*/  FFMA R90, R105, R154, R90 ;  /* 0x0000009a695a7223 */ /* 0x000fca000000005a */
[----:B------:R-:W-:-:S04]  /*3070*/  F2FP.F16.F32.PACK_AB R90, RZ, R90 ;  /* 0x0000005aff5a723e */ /* 0x000fc800000000ff */
[----:B------:R-:W-:Y:S02]  /*3080*/  PRMT R92, R90, 0x7610, R92 ;  /* 0x000076105a5c7816 */ /* 0x000fe4000000005c */
[----:B------:R-:W-:-:S05]  /*3090*/  @P2 MOV R90, R158 ;  /* 0x0000009e005a2202 */ /* 0x000fca0000000f00 */
[----:B------:R1:W-:Y:S01]  /*30a0*/  @P2 STG.E.U16 desc[UR36][R90.64+0x42], R92 ;  /* 0x0000425c5a002986 */ /* 0x0003e2000c101524 */
[----:B------:R-:W-:Y:S05]  /*30b0*/  @!P1 BRA `(.L_x_63) ;  /* 0x0000000000049947 */ /* 0x000fea0003800000 */
[----:B------:R0:W5:Y:S02]  /*30c0*/  LDG.E.LTC128B.U16 R172, desc[UR36][R88.64+0x40] ;  /* 0x0000402458ac7981 */ /* 0x000164000c1e1520 */
.L_x_63:
[----:B------:R-:W-:Y:S05]  /*30d0*/  BSYNC B1 ;  /* 0x0000000000017941 */ /* 0x000fea0003800000 */
.L_x_62:
        /* <DEDUP_REMOVED lines=12> */
.L_x_65:
[----:B------:R-:W-:Y:S05]  /*31a0*/  BSYNC B1 ;  /* 0x0000000000017941 */ /* 0x000fea0003800000 */
.L_x_64:
        /* <DEDUP_REMOVED lines=12> */
.L_x_67:
[----:B------:R-:W-:Y:S05]  /*3270*/  BSYNC B1 ;  /* 0x0000000000017941 */ /* 0x000fea0003800000 */
.L_x_66:
        /* <DEDUP_REMOVED lines=12> */
.L_x_69:
[----:B------:R-:W-:Y:S05]  /*3340*/  BSYNC B1 ;  /* 0x0000000000017941 */ /* 0x000fea0003800000 */
.L_x_68:
        /* <DEDUP_REMOVED lines=12> */
.L_x_71:
[----:B------:R-:W-:Y:S05]  /*3410*/  BSYNC B1 ;  /* 0x0000000000017941 */ /* 0x000fea0003800000 */
.L_x_70:
        /* <DEDUP_REMOVED lines=12> */
.L_x_73:
[----:B------:R-:W-:Y:S05]  /*34e0*/  BSYNC B1 ;  /* 0x0000000000017941 */ /* 0x000fea0003800000 */
.L_x_72:
        /* <DEDUP_REMOVED lines=12> */
.L_x_75:
[----:B------:R-:W-:Y:S05]  /*35b0*/  BSYNC B1 ;  /* 0x0000000000017941 */ /* 0x000fea0003800000 */
.L_x_74:
        /* <DEDUP_REMOVED lines=12> */
.L_x_77:
[----:B------:R-:W-:Y:S05]  /*3680*/  BSYNC B1 ;  /* 0x0000000000017941 */ /* 0x000fea0003800000 */
.L_x_76:
        /* <DEDUP_REMOVED lines=12> */
.L_x_79:
[----:B------:R-:W-:Y:S05]  /*3750*/  BSYNC B1 ;  /* 0x0000000000017941 */ /* 0x000fea0003800000 */
.L_x_78:
        /* <DEDUP_REMOVED lines=12> */
.L_x_81:
[----:B------:R-:W-:Y:S05]  /*3820*/  BSYNC B1 ;  /* 0x0000000000017941 */ /* 0x000fea0003800000 */
.L_x_80:
        /* <DEDUP_REMOVED lines=12> */
.L_x_83:
[----:B------:R-:W-:Y:S05]  /*38f0*/  BSYNC B1 ;  /* 0x0000000000017941 */ /* 0x000fea0003800000 */
.L_x_82:
        /* <DEDUP_REMOVED lines=12> */
.L_x_85:
[----:B------:R-:W-:Y:S05]  /*39c0*/  BSYNC B1 ;  /* 0x0000000000017941 */ /* 0x000fea0003800000 */
.L_x_84:
        /* <DEDUP_REMOVED lines=12> */
.L_x_87:
[----:B------:R-:W-:Y:S05]  /*3a90*/  BSYNC B1 ;  /* 0x0000000000017941 */ /* 0x000fea0003800000 */
.L_x_86:
        /* <DEDUP_REMOVED lines=12> */
.L_x_89:
[----:B------:R-:W-:Y:S05]  /*3b60*/  BSYNC B1 ;  /* 0x0000000000017941 */ /* 0x000fea0003800000 */
.L_x_88:
        /* <DEDUP_REMOVED lines=12> */
.L_x_91:
[----:B------:R-:W-:Y:S05]  /*3c30*/  BSYNC B1 ;  /* 0x0000000000017941 */ /* 0x000fea0003800000 */
.L_x_90:
        /* <DEDUP_REMOVED lines=12> */
.L_x_93:
[----:B------:R-:W-:Y:S05]  /*3d00*/  BSYNC B1 ;  /* 0x0000000000017941 */ /* 0x000fea0003800000 */
.L_x_92:
        /* <DEDUP_REMOVED lines=12> */
.L_x_95:
[----:B------:R-:W-:Y:S05]  /*3dd0*/  BSYNC B1 ;  /* 0x0000000000017941 */ /* 0x000fea0003800000 */
.L_x_94:
        /* <DEDUP_REMOVED lines=12> */
.L_x_97:
[----:B------:R-:W-:Y:S05]  /*3ea0*/  BSYNC B1 ;  /* 0x0000000000017941 */ /* 0x000fea0003800000 */
.L_x_96:
        /* <DEDUP_REMOVED lines=12> */
.L_x_99:
[----:B------:R-:W-:Y:S05]  /*3f70*/  BSYNC B1 ;  /* 0x0000000000017941 */ /* 0x000fea0003800000 */
.L_x_98:
        /* <DEDUP_REMOVED lines=12> */
.L_x_101:
[----:B------:R-:W-:Y:S05]  /*4040*/  BSYNC B1 ;  /* 0x0000000000017941 */ /* 0x000fea0003800000 */
.L_x_100:
        /* <DEDUP_REMOVED lines=12> */
.L_x_103:
[----:B------:R-:W-:Y:S05]  /*4110*/  BSYNC B1 ;  /* 0x0000000000017941 */ /* 0x000fea0003800000 */
.L_x_102:
        /* <DEDUP_REMOVED lines=12> */
.L_x_105:
[----:B------:R-:W-:Y:S05]  /*41e0*/  BSYNC B1 ;  /* 0x0000000000017941 */ /* 0x000fea0003800000 */
.L_x_104:
        /* <DEDUP_REMOVED lines=12> */
.L_x_107:
[----:B------:R-:W-:Y:S05]  /*42b0*/  BSYNC B1 ;  /* 0x0000000000017941 */ /* 0x000fea0003800000 */
.L_x_106:
        /* <DEDUP_REMOVED lines=12> */
.L_x_109:
[----:B------:R-:W-:Y:S05]  /*4380*/  BSYNC B1 ;  /* 0x0000000000017941 */ /* 0x000fea0003800000 */
.L_x_108:
        /* <DEDUP_REMOVED lines=12> */
.L_x_111:
[----:B------:R-:W-:Y:S05]  /*4450*/  BSYNC B1 ;  /* 0x0000000000017941 */ /* 0x000fea0003800000 */
.L_x_110:
        /* <DEDUP_REMOVED lines=12> */
.L_x_113:
[----:B------:R-:W-:Y:S05]  /*4520*/  BSYNC B1 ;  /* 0x0000000000017941 */ /* 0x000fea0003800000 */
.L_x_112:
        /* <DEDUP_REMOVED lines=12> */
.L_x_115:
[----:B------:R-:W-:Y:S05]  /*45f0*/  BSYNC B1 ;  /* 0x0000000000017941 */ /* 0x000fea0003800000 */
.L_x_114:
        /* <DEDUP_REMOVED lines=12> */
.L_x_117:
[----:B------:R-:W-:Y:S05]  /*46c0*/  BSYNC B1 ;  /* 0x0000000000017941 */ /* 0x000fea0003800000 */
.L_x_116:
        /* <DEDUP_REMOVED lines=12> */
.L_x_119:
[----:B------:R-:W-:Y:S05]  /*4790*/  BSYNC B1 ;  /* 0x0000000000017941 */ /* 0x000fea0003800000 */
.L_x_118:
        /* <DEDUP_REMOVED lines=12> */
.L_x_121:
[----:B------:R-:W-:Y:S05]  /*4860*/  BSYNC B1 ;  /* 0x0000000000017941 */ /* 0x000fea0003800000 */
.L_x_120:
        /* <DEDUP_REMOVED lines=12> */
.L_x_123:
[----:B------:R-:W-:Y:S05]  /*4930*/  BSYNC B1 ;  /* 0x0000000000017941 */ /* 0x000fea0003800000 */
.L_x_122:
        /* <DEDUP_REMOVED lines=12> */
.L_x_125:
[----:B------:R-:W-:Y:S05]  /*4a00*/  BSYNC B1 ;  /* 0x0000000000017941 */ /* 0x000fea0003800000 */
.L_x_124:
        /* <DEDUP_REMOVED lines=12> */
.L_x_127:
[----:B------:R-:W-:Y:S05]  /*4ad0*/  BSYNC B1 ;  /* 0x0000000000017941 */ /* 0x000fea0003800000 */
.L_x_126:
        /* <DEDUP_REMOVED lines=12> */
.L_x_129:
[----:B------:R-:W-:Y:S05]  /*4ba0*/  BSYNC B1 ;  /* 0x0000000000017941 */ /* 0x000fea0003800000 */
.L_x_128:
        /* <DEDUP_REMOVED lines=12> */
.L_x_131:
[----:B------:R-:W-:Y:S05]  /*4c70*/  BSYNC B1 ;  /* 0x0000000000017941 */ /* 0x000fea0003800000 */
.L_x_130:
        /* <DEDUP_REMOVED lines=12> */
.L_x_133:
[----:B------:R-:W-:Y:S05]  /*4d40*/  BSYNC B1 ;  /* 0x0000000000017941 */ /* 0x000fea0003800000 */
.L_x_132:
        /* <DEDUP_REMOVED lines=12> */
.L_x_135:
[----:B------:R-:W-:Y:S05]  /*4e10*/  BSYNC B1 ;  /* 0x0000000000017941 */ /* 0x000fea0003800000 */
.L_x_134:
        /* <DEDUP_REMOVED lines=12> */
.L_x_137:
[----:B------:R-:W-:Y:S05]  /*4ee0*/  BSYNC B1 ;  /* 0x0000000000017941 */ /* 0x000fea0003800000 */
.L_x_136:
        /* <DEDUP_REMOVED lines=12> */
.L_x_139:
[----:B------:R-:W-:Y:S05]  /*4fb0*/  BSYNC B1 ;  /* 0x0000000000017941 */ /* 0x000fea0003800000 */
.L_x_138:
        /* <DEDUP_REMOVED lines=12> */
.L_x_141:
[----:B------:R-:W-:Y:S05]  /*5080*/  BSYNC B1 ;  /* 0x0000000000017941 */ /* 0x000fea0003800000 */
.L_x_140:
        /* <DEDUP_REMOVED lines=12> */
.L_x_143:
[----:B------:R-:W-:Y:S05]  /*5150*/  BSYNC B1 ;  /* 0x0000000000017941 */ /* 0x000fea0003800000 */
.L_x_142:
        /* <DEDUP_REMOVED lines=12> */
.L_x_145:
[----:B------:R-:W-:Y:S05]  /*5220*/  BSYNC B1 ;  /* 0x0000000000017941 */ /* 0x000fea0003800000 */
.L_x_144:
        /* <DEDUP_REMOVED lines=12> */
.L_x_147:
[----:B------:R-:W-:Y:S05]  /*52f0*/  BSYNC B1 ;  /* 0x0000000000017941 */ /* 0x000fea0003800000 */
.L_x_146:
        /* <DEDUP_REMOVED lines=12> */
.L_x_149:
[----:B------:R-:W-:Y:S05]  /*53c0*/  BSYNC B1 ;  /* 0x0000000000017941 */ /* 0x000fea0003800000 */
.L_x_148:
        /* <DEDUP_REMOVED lines=12> */
.L_x_151:
[----:B------:R-:W-:Y:S05]  /*5490*/  BSYNC B1 ;  /* 0x0000000000017941 */ /* 0x000fea0003800000 */
.L_x_150:
[----:B-----5:R-:W-:Y:S01]  /*54a0*/  HADD2.F32 R8, -RZ, R172.H0_H0 ;  /* 0x200000acff087230 */ /* 0x020fe20000004100 */
[----:B------:R-:W-:Y:S01]  /*54b0*/  ISETP.GT.AND P1, PT, R0, 0x79, P0 ;  /* 0x000000790000780c */ /* 0x000fe20000724270 */
[----:B------:R-:W-:Y:S01]  /*54c0*/  BSSY B1, `(.L_x_152) ;  /* 0x000000c000017945 */ /* 0x000fe20003800000 */
[----:B------:R-:W-:Y:S02]  /*54d0*/  IADD3 R153, P0, R153, 0x80, RZ ;  /* 0x0000008099997810 */ /* 0x000fe40007f1e0ff */
[----:B-1----:R-:W-:Y:S01]  /*54e0*/  FMUL R91, R8, R155 ;  /* 0x0000009b085b7220 */ /* 0x002fe20000400000 */
[----:B------:R-:W-:-:S03]  /*54f0*/  @P2 MOV R8, R168 ;  /* 0x000000a800082202 */ /* 0x000fc60000000f00 */
[----:B------:R-:W-:-:S05]  /*5500*/  FFMA R91, R150, R154, R91 ;  /* 0x0000009a965b7223 */ /* 0x000fca000000005b */
[----:B------:R-:W-:-:S04]  /*5510*/  F2FP.F16.F32.PACK_AB R91, RZ, R91 ;  /* 0x0000005bff5b723e */ /* 0x000fc800000000ff */
[----:B------:R-:W-:Y:S01]  /*5520*/  PRMT R90, R91, 0x7610, R90 ;  /* 0x000076105b5a7816 */ /* 0x000fe2000000005a */
[----:B------:R-:W-:Y:S02]  /*5530*/  IMAD.X R91, RZ, RZ, R9, P0 ;  /* 0x000000ffff5b7224 */ /* 0x000fe400000e0609 */
[----:B------:R-:W-:-:S05]  /*5540*/  @P2 IMAD.MOV.U32 R9, RZ, RZ, R169 ;  /* 0x000000ffff092224 */ /* 0x000fca00078e00a9 */
[----:B------:R1:W-:Y:S01]  /*5550*/  @P2 STG.E.U16 desc[UR36][R8.64+0xf0], R90 ;  /* 0x0000f05a08002986 */ /* 0x0003e2000c101524 */
[----:B------:R-:W-:Y:S05]  /*5560*/  @!P1 BRA `(.L_x_153) ;  /* 0x0000000000049947 */ /* 0x000fea0003800000 */
[----:B------:R0:W5:Y:S02]  /*5570*/  LDG.E.LTC128B.U16 R172, desc[UR36][R88.64+0xf2] ;  /* 0x0000f22458ac7981 */ /* 0x000164000c1e1520 */
.L_x_153:
[----:B------:R-:W-:Y:S05]  /*5580*/  BSYNC B1 ;  /* 0x0000000000017941 */ /* 0x000fea0003800000 */
.L_x_152:
[----:B-1---5:R-:W-:Y:S01]  /*5590*/  HADD2.F32 R8, -RZ, R172.H0_H0 ;  /* 0x200000acff087230 */ /* 0x022fe20000004100 */
[----:B------:R-:W-:Y:S01]  /*55a0*/  ISETP.GT.AND P0, PT, R3, 0x80, PT ;  /* 0x000000800300780c */ /* 0x000fe20003f04270 */
[----:B------:R-:W-:-:S03]  /*55b0*/  IMAD R90, R91, R14, RZ ;  /* 0x0000000e5b5a7224 */ /* 0x000fc600078e02ff */
[----:B0-2---:R-:W-:Y:S01]  /*55c0*/  FMUL R88, R8, R155 ;  /* 0x0000009b08587220 */ /* 0x005fe20000400000 */
[C---:B------:R-:W-:Y:S01]  /*55d0*/  IMAD R97, R153.reuse, R15, R90 ;  /* 0x0000000f99617224 */ /* 0x040fe200078e025a */
[----:B------:R-:W-:Y:S01]  /*55e0*/  ISETP.GT.AND P3, PT, R0, RZ, P0 ;  /* 0x000000ff0000720c */ /* 0x000fe20000764270 */
[----:B------:R-:W-:-:S04]  /*55f0*/  IMAD.WIDE.U32 R8, R153, R14, R156 ;  /* 0x0000000e99087225 */ /* 0x000fc800078e009c */
[----:B------:R-:W-:Y:S01]  /*5600*/  FFMA R151, R151, R154, R88 ;  /* 0x0000009a97977223 */ /* 0x000fe20000000058 */
[----:B------:R-:W-:Y:S01]  /*5610*/  IMAD.IADD R9, R9, 0x1, R97 ;  /* 0x0000000109097824 */ /* 0x000fe200078e0261 */
[----:B------:R-:W-:-:S03]  /*5620*/  LEA R88, P2, R8, R10, 0x1 ;  /* 0x0000000a08587211 */ /* 0x000fc600078408ff */
[----:B------:R-:W-:Y:S02]  /*5630*/  F2FP.F16.F32.PACK_AB R151, RZ, R151 ;  /* 0x00000097ff97723e */ /* 0x000fe400000000ff */
[----:B------:R-:W-:-:S03]  /*5640*/  LEA.HI.X R89, R8, R11, R9, 0x1, P2 ;  /* 0x0000000b08597211 */ /* 0x000fc600010f0c09 */
[----:B------:R0:W-:Y:S04]  /*5650*/  @P1 STG.E.U16 desc[UR36][R168.64+0xf2], R151 ;  /* 0x0000f297a8001986 */ /* 0x0001e8000c101524 */
[----:B------:R-:W2:Y:S01]  /*5660*/  @P3 LDG.E.LTC128B.U16 R172, desc[UR36][R88.64] ;  /* 0x0000002458ac3981 */ /* 0x000ea2000c1e1520 */
[----:B------:R-:W-:Y:S01]  /*5670*/  IMAD.WIDE.U32 R8, R153, R14, R6 ;  /* 0x0000000e99087225 */ /* 0x000fe200078e0006 */
[----:B------:R-:W-:Y:S01]  /*5680*/  SHF.L.U64.HI R95, R4, 0x8, R5 ;  /* 0x00000008045f7819 */ /* 0x000fe20000010205 */
[----:B------:R-:W-:Y:S01]  /*5690*/  BSSY B1, `(.L_x_154) ;  /* 0x0000011000017945 */ /* 0x000fe20003800000 */
[----:B------:R-:W-:Y:S01]  /*56a0*/  ISETP.GT.AND P2, PT, R0, 0x1, P0 ;  /* 0x000000010000780c */ /* 0x000fe20000744270 */
[----:B------:R-:W-:Y:S02]  /*56b0*/  IMAD.IADD R9, R97, 0x1, R9 ;  /* 0x0000000161097824 */ /* 0x000fe400078e0209 */
[----:B------:R-:W-:-:S02]  /*56c0*/  IMAD.SHL.U32 R93, R4, 0x100, RZ ;  /* 0x00000100045d7824 */ /* 0x000fc400078e00ff */
[----:B--2---:R-:W-:-:S05]  /*56d0*/  HADD2.F32 R90, -RZ, R172.H0_H0 ;  /* 0x200000acff5a7230 */ /* 0x004fca0000004100 */
[----:B------:R-:W-:Y:S01]  /*56e0*/  FMUL R15, R90, R155 ;  /* 0x0000009b5a0f7220 */ /* 0x000fe20000400000 */
[----:B------:R-:W-:Y:S01]  /*56f0*/  IMAD.WIDE.U32 R90, R23, R12, R8 ;  /* 0x0000000c175a7225 */ /* 0x000fe200078e0008 */
[----:B------:R-:W-:-:S03]  /*5700*/  IADD3 R8, P1, R93, R158, RZ ;  /* 0x0000009e5d087210 */ /* 0x000fc60007f3e0ff */
[----:B------:R-:W-:Y:S01]  /*5710*/  FFMA R15, R24, R154, R15 ;  /* 0x0000009a180f7223 */ /* 0x000fe2000000000f */
[----:B------:R-:W-:Y:S01]  /*5720*/  IMAD.IADD R5, R13, 0x1, R91 ;  /* 0x000000010d057824 */ /* 0x000fe200078e025b */
[C---:B------:R-:W-:Y:S01]  /*5730*/  LEA R4, P4, R90.reuse, R10, 0x1 ;  /* 0x0000000a5a047211 */ /* 0x040fe200078808ff */
[----:B------:R-:W-:Y:S02]  /*5740*/  IMAD.X R9, R95, 0x1, R159, P1 ;  /* 0x000000015f097824 */ /* 0x000fe400008e069f */
[----:B------:R-:W-:Y:S02]  /*5750*/  F2FP.F16.F32.PACK_AB R15, RZ, R15 ;  /* 0x0000000fff0f723e */ /* 0x000fe400000000ff */
[----:B------:R-:W-:-:S03]  /*5760*/  LEA.HI.X R5, R90, R11, R5, 0x1, P4 ;  /* 0x0000000b5a057211 */ /* 0x000fc600020f0c05 */
[----:B------:R0:W-:Y:S01]  /*5770*/  @P3 STG.E.U16 desc[UR36][R8.64], R15 ;  /* 0x0000000f08003986 */ /* 0x0001e2000c101524 */
[----:B------:R-:W-:Y:S05]  /*5780*/  @!P2 BRA `(.L_x_155) ;  /* 0x000000000004a947 */ /* 0x000fea0003800000 */
[----:B------:R1:W5:Y:S02]  /*5790*/  LDG.E.LTC128B.U16 R172, desc[UR36][R4.64+0x2] ;  /* 0x0000022404ac7981 */ /* 0x000364000c1e1520 */
.L_x_155:
[----:B------:R-:W-:Y:S05]  /*57a0*/  BSYNC B1 ;  /* 0x0000000000017941 */ /* 0x000fea0003800000 */
.L_x_154:
[----:B-----5:R-:W-:Y:S01]  /*57b0*/  HADD2.F32 R24, -RZ, R172.H0_H0 ;  /* 0x200000acff187230 */ /* 0x020fe20000004100 */
[----:B------:R-:W-:Y:S01]  /*57c0*/  ISETP.GT.AND P1, PT, R3, 0x88, PT ;  /* 0x000000880300780c */ /* 0x000fe20003f24270 */
[----:B0-----:R-:W-:Y:S01]  /*57d0*/  IMAD.WIDE.U32 R14, R153, R14, R162 ;  /* 0x0000000e990e7225 */ /* 0x001fe200078e00a2 */
[----:B------:R-:W-:Y:S03]  /*57e0*/  BSSY B1, `(.L_x_156) ;  /* 0x000000e000017945 */ /* 0x000fe60003800000 */
[----:B------:R-:W-:Y:S01]  /*57f0*/  FMUL R24, R24, R155 ;  /* 0x0000009b18187220 */ /* 0x000fe20000400000 */
[----:B------:R-:W-:Y:S02]  /*5800*/  ISETP.GT.AND P3, PT, R0, RZ, P1 ;  /* 0x000000ff0000720c */ /* 0x000fe40000f64270 */
[----:B------:R-:W-:Y:S01]  /*5810*/  IADD3 R21, P5, R20, R14, RZ ;  /* 0x0000000e14157210 */ /* 0x000fe20007fbe0ff */
[----:B------:R-:W-:Y:S01]  /*5820*/  FFMA R24, R25, R154, R24 ;  /* 0x0000009a19187223 */ /* 0x000fe20000000018 */
[----:B------:R-:W-:-:S02]  /*5830*/  IADD3 R97, R97, R15, RZ ;  /* 0x0000000f61617210 */ /* 0x000fc40007ffe0ff */
[----:B------:R-:W-:Y:S02]  /*5840*/  IADD3 R20, P4, R6, R14, RZ ;  /* 0x0000000e06147210 */ /* 0x000fe40007f9e0ff */
[----:B------:R-:W-:Y:S01]  /*5850*/  F2FP.F16.F32.PACK_AB R24, RZ, R24 ;  /* 0x00000018ff18723e */ /* 0x000fe200000000ff */
[----:B------:R-:W-:Y:S01]  /*5860*/  IMAD.X R156, R97, 0x1, R157, P5 ;  /* 0x00000001619c7824 */ /* 0x000fe200028e069d */
[----:B------:R-:W-:-:S03]  /*5870*/  LEA R14, P5, R21, R10, 0x1 ;  /* 0x0000000a150e7211 */ /* 0x000fc600078a08ff */
[----:B------:R0:W-:Y:S01]  /*5880*/  @P2 STG.E.U16 desc[UR36][R8.64+0x2], R24 ;  /* 0x0000021808002986 */ /* 0x0001e2000c101524 */
[----:B------:R-:W-:Y:S01]  /*5890*/  LEA.HI.X R15, R21, R11, R156, 0x1, P5 ;  /* 0x0000000b150f7211 */ /* 0x000fe200028f0c9c */
[----:B------:R-:W-:Y:S08]  /*58a0*/  @!P3 BRA `(.L_x_157) ;  /* 0x000000000004b947 */ /* 0x000ff00003800000 */
[----:B------:R2:W5:Y:S02]  /*58b0*/  LDG.E.LTC128B.U16 R172, desc[UR36][R14.64] ;  /* 0x000000240eac7981 */ /* 0x000564000c1e1520 */
.L_x_157:
[----:B------:R-:W-:Y:S05]  /*58c0*/  BSYNC B1 ;  /* 0x0000000000017941 */ /* 0x000fea0003800000 */
.L_x_156:
[----:B-----5:R-:W-:Y:S01]  /*58d0*/  HADD2.F32 R6, -RZ, R172.H0_H0 ;  /* 0x200000acff067230 */ /* 0x020fe20000004100 */
[----:B------:R-:W-:Y:S01]  /*58e0*/  ISETP.GT.AND P2, PT, R0, 0x1, P1 ;  /* 0x000000010000780c */ /* 0x000fe20000f44270 */
[----:B------:R-:W-:Y:S01]  /*58f0*/  IMAD.X R21, R7, 0x1, R97, P4 ;  /* 0x0000000107157824 */ /* 0x000fe200020e0661 */
[----:B------:R-:W-:Y:S02]  /*5900*/  BSSY B1, `(.L_x_158) ;  /* 0x000000d000017945 */ /* 0x000fe40003800000 */
[----:B------:R-:W-:Y:S01]  /*5910*/  FMUL R3, R6, R155 ;  /* 0x0000009b06037220 */ /* 0x000fe20000400000 */
[----:B------:R-:W-:Y:S01]  /*5920*/  IADD3 R6, P4, R8, R165, RZ ;  /* 0x000000a508067210 */ /* 0x000fe20007f9e0ff */
[----:B--2---:R-:W-:-:S04]  /*5930*/  IMAD.WIDE.U32 R14, R23, R12, R20 ;  /* 0x0000000c170e7225 */ /* 0x004fc800078e0014 */
[----:B------:R-:W-:Y:S01]  /*5940*/  FFMA R3, R26, R154, R3 ;  /* 0x0000009a1a037223 */ /* 0x000fe20000000003 */
[----:B------:R-:W-:Y:S01]  /*5950*/  IMAD.X R7, R9, 0x1, R167, P4 ;  /* 0x0000000109077824 */ /* 0x000fe200020e06a7 */
[----:B------:R-:W-:Y:S01]  /*5960*/  LEA R10, P5, R14, R10, 0x1 ;  /* 0x0000000a0e0a7211 */ /* 0x000fe200078a08ff */
[----:B------:R-:W-:Y:S02]  /*5970*/  IMAD.IADD R13, R13, 0x1, R15 ;  /* 0x000000010d0d7824 */ /* 0x000fe400078e020f */
[----:B------:R-:W-:-:S03]  /*5980*/  F2FP.F16.F32.PACK_AB R3, RZ, R3 ;  /* 0x00000003ff03723e */ /* 0x000fc600000000ff */
[----:B------:R-:W-:Y:S02]  /*5990*/  LEA.HI.X R11, R14, R11, R13, 0x1, P5 ;  /* 0x0000000b0e0b7211 */ /* 0x000fe400028f0c0d */
[----:B------:R2:W-:Y:S01]  /*59a0*/  @P3 STG.E.U16 desc[UR36][R6.64], R3 ;  /* 0x0000000306003986 */ /* 0x0005e2000c101524 */
[----:B------:R-:W-:Y:S05]  /*59b0*/  @!P2 BRA `(.L_x_159) ;  /* 0x000000000004a947 */ /* 0x000fea0003800000 */
[----:B------:R0:W5:Y:S02]  /*59c0*/  LDG.E.LTC128B.U16 R172, desc[UR36][R10.64+0x2] ;  /* 0x000002240aac7981 */ /* 0x000164000c1e1520 */
.L_x_159:
[----:B------:R-:W-:Y:S05]  /*59d0*/  BSYNC B1 ;  /* 0x0000000000017941 */ /* 0x000fea0003800000 */
.L_x_158:
[----:B-----5:R-:W-:Y:S01]  /*59e0*/  HADD2.F32 R12, -RZ, R172.H0_H0 ;  /* 0x200000acff0c7230 */ /* 0x020fe20000004100 */
[----:B------:R-:W-:Y:S01]  /*59f0*/  ISETP.GT.AND P3, PT, R0, 0x8, P0 ;  /* 0x000000080000780c */ /* 0x000fe20000764270 */
[----:B------:R-:W-:Y:S03]  /*5a00*/  BSSY B1, `(.L_x_160) ;  /* 0x0000007000017945 */ /* 0x000fe60003800000 */
[----:B------:R-:W-:-:S04]  /*5a10*/  FMUL R12, R12, R155 ;  /* 0x0000009b0c0c7220 */ /* 0x000fc80000400000 */
[----:B------:R-:W-:-:S05]  /*5a20*/  FFMA R12, R27, R154, R12 ;  /* 0x0000009a1b0c7223 */ /* 0x000fca000000000c */
[----:B------:R-:W-:-:S05]  /*5a30*/  F2FP.F16.F32.PACK_AB R12, RZ, R12 ;  /* 0x0000000cff0c723e */ /* 0x000fca00000000ff */
[----:B------:R0:W-:Y:S01]  /*5a40*/  @P2 STG.E.U16 desc[UR36][R6.64+0x2], R12 ;  /* 0x0000020c06002986 */ /* 0x0001e2000c101524 */
[----:B------:R-:W-:Y:S05]  /*5a50*/  @!P3 BRA `(.L_x_161) ;  /* 0x000000000004b947 */ /* 0x000fea0003800000 */
[----:B------:R0:W5:Y:S02]  /*5a60*/  LDG.E.LTC128B.U16 R172, desc[UR36][R4.64+0x10] ;  /* 0x0000102404ac7981 */ /* 0x000164000c1e1520 */
.L_x_161:
[----:B------:R-:W-:Y:S05]  /*5a70*/  BSYNC B1 ;  /* 0x0000000000017941 */ /* 0x000fea0003800000 */
.L_x_160:
[----:B0-2--5:R-:W-:Y:S01]  /*5a80*/  HADD2.F32 R6, -RZ, R172.H0_H0 ;  /* 0x200000acff067230 */ /* 0x025fe20000004100 */
[----:B------:R-:W-:Y:S01]  /*5a90*/  ISETP.GT.AND P2, PT, R0, 0x9, P0 ;  /* 0x000000090000780c */ /* 0x000fe20000744270 */
[----:B------:R-:W-:Y:S01]  /*5aa0*/  IMAD.MOV.U32 R7, RZ, RZ, R9 ;  /* 0x000000ffff077224 */ /* 0x000fe200078e0009 */
[----:B------:R-:W-:Y:S02]  /*5ab0*/  BSSY B1, `(.L_x_162) ;  /* 0x0000008000017945 */ /* 0x000fe40003800000 */
[----:B------:R-:W-:Y:S01]  /*5ac0*/  FMUL R3, R6, R155 ;  /* 0x0000009b06037220 */ /* 0x000fe20000400000 */
[----:B------:R-:W-:-:S03]  /*5ad0*/  IMAD.MOV.U32 R6, RZ, RZ, R8 ;  /* 0x000000ffff067224 */ /* 0x000fc600078e0008 */
[----:B------:R-:W-:-:S05]  /*5ae0*/  FFMA R3, R28, R154, R3 ;  /* 0x0000009a1c037223 */ /* 0x000fca0000000003 */
[----:B------:R-:W-:-:S05]  /*5af0*/  F2FP.F16.F32.PACK_AB R3, RZ, R3 ;  /* 0x00000003ff03723e */ /* 0x000fca00000000ff */
[----:B------:R0:W-:Y:S01]  /*5b00*/  @P3 STG.E.U16 desc[UR36][R6.64+0x10], R3 ;  /* 0x0000100306003986 */ /* 0x0001e2000c101524 */
[----:B------:R-:W-:Y:S05]  /*5b10*/  @!P2 BRA `(.L_x_163) ;  /* 0x000000000004a947 */ /* 0x000fea0003800000 */
[----:B------:R2:W5:Y:S02]  /*5b20*/  LDG.E.LTC128B.U16 R172, desc[UR36][R4.64+0x12] ;  /* 0x0000122404ac7981 */ /* 0x000564000c1e1520 */
.L_x_163:
[----:B------:R-:W-:Y:S05]  /*5b30*/  BSYNC B1 ;  /* 0x0000000000017941 */ /* 0x000fea0003800000 */
.L_x_162:
        /* <DEDUP_REMOVED lines=9> */
.L_x_165:
[----:B------:R-:W-:Y:S05]  /*5bd0*/  BSYNC B1 ;  /* 0x0000000000017941 */ /* 0x000fea0003800000 */
.L_x_164:
[----:B0----5:R-:W-:Y:S01]  /*5be0*/  HADD2.F32 R12, -RZ, R172.H0_H0 ;  /* 0x200000acff0c7230 */ /* 0x021fe20000004100 */
[----:B------:R-:W-:Y:S01]  /*5bf0*/  IADD3 R8, P3, R165, R8, RZ ;  /* 0x00000008a5087210 */ /* 0x000fe20007f7e0ff */
[----:B------:R-:W-:Y:S01]  /*5c00*/  BSSY B1, `(.L_x_166) ;  /* 0x0000009000017945 */ /* 0x000fe20003800000 */
[----:B------:R-:W-:Y:S02]  /*5c10*/  ISETP.GT.AND P2, PT, R0, 0x9, P1 ;  /* 0x000000090000780c */ /* 0x000fe40000f44270 */
[----:B------:R-:W-:Y:S01]  /*5c20*/  FMUL R3, R12, R155 ;  /* 0x0000009b0c037220 */ /* 0x000fe20000400000 */
[----:B------:R-:W-:-:S03]  /*5c30*/  IADD3.X R9, R167, R9, RZ, P3, !PT ;  /* 0x00000009a7097210 */ /* 0x000fc60001ffe4ff */
[----:B------:R-:W-:-:S05]  /*5c40*/  FFMA R3, R30, R154, R3 ;  /* 0x0000009a1e037223 */ /* 0x000fca0000000003 */
[----:B------:R-:W-:-:S05]  /*5c50*/  F2FP.F16.F32.PACK_AB R3, RZ, R3 ;  /* 0x00000003ff03723e */ /* 0x000fca00000000ff */
[----:B------:R0:W-:Y:S01]  /*5c60*/  @P4 STG.E.U16 desc[UR36][R8.64+0x10], R3 ;  /* 0x0000100308004986 */ /* 0x0001e2000c101524 */
[----:B------:R-:W-:Y:S05]  /*5c70*/  @!P2 BRA `(.L_x_167) ;  /* 0x000000000004a947 */ /* 0x000fea0003800000 */
[----:B------:R0:W5:Y:S02]  /*5c80*/  LDG.E.LTC128B.U16 R172, desc[UR36][R10.64+0x12] ;  /* 0x000012240aac7981 */ /* 0x000164000c1e1520 */
.L_x_167:
[----:B------:R-:W-:Y:S05]  /*5c90*/  BSYNC B1 ;  /* 0x0000000000017941 */ /* 0x000fea0003800000 */
.L_x_166:
[----:B0----5:R-:W-:Y:S01]  /*5ca0*/  HADD2.F32 R8, -RZ, R172.H0_H0 ;  /* 0x200000acff087230 */ /* 0x021fe20000004100 */
[----:B------:R-:W-:Y:S01]  /*5cb0*/  ISETP.GT.AND P3, PT, R0, 0x10, P0 ;  /* 0x000000100000780c */ /* 0x000fe20000764270 */
[----:B------:R-:W-:Y:S03]  /*5cc0*/  BSSY B1, `(.L_x_168) ;  /* 0x0000009000017945 */ /* 0x000fe60003800000 */
[----:B------:R-:W-:-:S04]  /*5cd0*/  FMUL R8, R8, R155 ;  /* 0x0000009b08087220 */ /* 0x000fc80000400000 */
[----:B------:R-:W-:Y:S01]  /*5ce0*/  FFMA R31, R31, R154, R8 ;  /* 0x0000009a1f1f7223 */ /* 0x000fe20000000008 */
[----:B------:R-:W-:-:S04]  /*5cf0*/  IADD3 R8, P4, P5, R165, R158, R93 ;  /* 0x0000009ea5087210 */ /* 0x000fc80007d9e05d */
[----:B------:R-:W-:Y:S02]  /*5d00*/  F2FP.F16.F32.PACK_AB R31, RZ, R31 ;  /* 0x0000001fff1f723e */ /* 0x000fe400000000ff */
[----:B------:R-:W-:-:S05]  /*5d10*/  IADD3.X R9, R167, R159, R95, P4, P5 ;  /* 0x0000009fa7097210 */ /* 0x000fca00027ea45f */
[----:B------:R0:W-:Y:S01]  /*5d20*/  @P2 STG.E.U16 desc[UR36][R8.64+0x12], R31 ;  /* 0x0000121f08002986 */ /* 0x0001e2000c101524 */
[----:B------:R-:W-:Y:S05]  /*5d30*/  @!P3 BRA `(.L_x_169) ;  /* 0x000000000004b947 */ /* 0x000fea0003800000 */
[----:B------:R0:W5:Y:S02]  /*5d40*/  LDG.E.LTC128B.U16 R172, desc[UR36][R4.64+0x20] ;  /* 0x0000202404ac7981 */ /* 0x000164000c1e1520 */
.L_x_169:
[----:B------:R-:W-:Y:S05]  /*5d50*/  BSYNC B1 ;  /* 0x0000000000017941 */ /* 0x000fea0003800000 */
.L_x_168:
        /* <DEDUP_REMOVED lines=9> */
.L_x_171:
[----:B------:R-:W-:Y:S05]  /*5df0*/  BSYNC B1 ;  /* 0x0000000000017941 */ /* 0x000fea0003800000 */
.L_x_170:
        /* <DEDUP_REMOVED lines=9> */
.L_x_173:
[----:B------:R-:W-:Y:S05]  /*5e90*/  BSYNC B1 ;  /* 0x0000000000017941 */ /* 0x000fea0003800000 */
.L_x_172:
[----:B0----5:R-:W-:Y:S01]  /*5ea0*/  HADD2.F32 R12, -RZ, R172.H0_H0 ;  /* 0x200000acff0c7230 */ /* 0x021fe20000004100 */
        /* <DEDUP_REMOVED lines=8> */
.L_x_175:
[----:B------:R-:W-:Y:S05]  /*5f30*/  BSYNC B1 ;  /* 0x0000000000017941 */ /* 0x000fea0003800000 */
.L_x_174:
        /* <DEDUP_REMOVED lines=9> */
.L_x_177:
[----:B------:R-:W-:Y:S05]  /*5fd0*/  BSYNC B1 ;  /* 0x0000000000017941 */ /* 0x000fea0003800000 */
.L_x_176:
        /* <DEDUP_REMOVED lines=9> */
.L_x_179:
[----:B------:R-:W-:Y:S05]  /*6070*/  BSYNC B1 ;  /* 0x0000000000017941 */ /* 0x000fea0003800000 */
.L_x_178:
        /* <DEDUP_REMOVED lines=9> */
.L_x_181:
[----:B------:R-:W-:Y:S05]  /*6110*/  BSYNC B1 ;  /* 0x0000000000017941 */ /* 0x000fea0003800000 */
.L_x_180:
        /* <DEDUP_REMOVED lines=9> */
.L_x_183:
[----:B------:R-:W-:Y:S05]  /*61b0*/  BSYNC B1 ;  /* 0x0000000000017941 */ /* 0x000fea0003800000 */
.L_x_182:
        /* <DEDUP_REMOVED lines=9> */
.L_x_185:
[----:B------:R-:W-:Y:S05]  /*6250*/  BSYNC B1 ;  /* 0x0000000000017941 */ /* 0x000fea0003800000 */
.L_x_184:
        /* <DEDUP_REMOVED lines=9> */
.L_x_187:
[----:B------:R-:W-:Y:S05]  /*62f0*/  BSYNC B1 ;  /* 0x0000000000017941 */ /* 0x000fea0003800000 */
.L_x_186:
        /* <DEDUP_REMOVED lines=9> */
.L_x_189:
[----:B------:R-:W-:Y:S05]  /*6390*/  BSYNC B1 ;  /* 0x0000000000017941 */ /* 0x000fea0003800000 */
.L_x_188:
        /* <DEDUP_REMOVED lines=9> */
.L_x_191:
[----:B------:R-:W-:Y:S05]  /*6430*/  BSYNC B1 ;  /* 0x0000000000017941 */ /* 0x000fea0003800000 */
.L_x_190:
        /* <DEDUP_REMOVED lines=9> */
.L_x_193:
[----:B------:R-:W-:Y:S05]  /*64d0*/  BSYNC B1 ;  /* 0x0000000000017941 */ /* 0x000fea0003800000 */
.L_x_192:
        /* <DEDUP_REMOVED lines=9> */
.L_x_195:
[----:B------:R-:W-:Y:S05]  /*6570*/  BSYNC B1 ;  /* 0x0000000000017941 */ /* 0x000fea0003800000 */
.L_x_194:
        /* <DEDUP_REMOVED lines=9> */
.L_x_197:
[----:B------:R-:W-:Y:S05]  /*6610*/  BSYNC B1 ;  /* 0x0000000000017941 */ /* 0x000fea0003800000 */
.L_x_196:
        /* <DEDUP_REMOVED lines=9> */
.L_x_199:
[----:B------:R-:W-:Y:S05]  /*66b0*/  BSYNC B1 ;  /* 0x0000000000017941 */ /* 0x000fea0003800000 */
.L_x_198:
        /* <DEDUP_REMOVED lines=9> */
.L_x_201:
[----:B------:R-:W-:Y:S05]  /*6750*/  BSYNC B1 ;  /* 0x0000000000017941 */ /* 0x000fea0003800000 */
.L_x_200:
        /* <DEDUP_REMOVED lines=9> */
.L_x_203:
[----:B------:R-:W-:Y:S05]  /*67f0*/  BSYNC B1 ;  /* 0x0000000000017941 */ /* 0x000fea0003800000 */
.L_x_202:
        /* <DEDUP_REMOVED lines=9> */
.L_x_205:
[----:B------:R-:W-:Y:S05]  /*6890*/  BSYNC B1 ;  /* 0x0000000000017941 */ /* 0x000fea0003800000 */
.L_x_204:
        /* <DEDUP_REMOVED lines=9> */
.L_x_207:
[----:B------:R-:W-:Y:S05]  /*6930*/  BSYNC B1 ;  /* 0x0000000000017941 */ /* 0x000fea0003800000 */
.L_x_206:
        /* <DEDUP_REMOVED lines=9> */
.L_x_209:
[----:B------:R-:W-:Y:S05]  /*69d0*/  BSYNC B1 ;  /* 0x0000000000017941 */ /* 0x000fea0003800000 */
.L_x_208:
        /* <DEDUP_REMOVED lines=9> */
.L_x_211:
[----:B------:R-:W-:Y:S05]  /*6a70*/  BSYNC B1 ;  /* 0x0000000000017941 */ /* 0x000fea0003800000 */
.L_x_210:
        /* <DEDUP_REMOVED lines=9> */
.L_x_213:
[----:B------:R-:W-:Y:S05]  /*6b10*/  BSYNC B1 ;  /* 0x0000000000017941 */ /* 0x000fea0003800000 */
.L_x_212:
        /* <DEDUP_REMOVED lines=9> */
.L_x_215:
[----:B------:R-:W-:Y:S05]  /*6bb0*/  BSYNC B1 ;  /* 0x0000000000017941 */ /* 0x000fea0003800000 */
.L_x_214:
        /* <DEDUP_REMOVED lines=9> */
.L_x_217:
[----:B------:R-:W-:Y:S05]  /*6c50*/  BSYNC B1 ;  /* 0x0000000000017941 */ /* 0x000fea0003800000 */
.L_x_216:
        /* <DEDUP_REMOVED lines=9> */
.L_x_219:
[----:B------:R-:W-:Y:S05]  /*6cf0*/  BSYNC B1 ;  /* 0x0000000000017941 */ /* 0x000fea0003800000 */
.L_x_218:
        /* <DEDUP_REMOVED lines=9> */
.L_x_221:
[----:B------:R-:W-:Y:S05]  /*6d90*/  BSYNC B1 ;  /* 0x0000000000017941 */ /* 0x000fea0003800000 */
.L_x_220:
        /* <DEDUP_REMOVED lines=9> */
.L_x_223:
[----:B------:R-:W-:Y:S05]  /*6e30*/  BSYNC B1 ;  /* 0x0000000000017941 */ /* 0x000fea0003800000 */
.L_x_222:
        /* <DEDUP_REMOVED lines=9> */
.L_x_225:
[----:B------:R-:W-:Y:S05]  /*6ed0*/  BSYNC B1 ;  /* 0x0000000000017941 */ /* 0x000fea0003800000 */
.L_x_224:
        /* <DEDUP_REMOVED lines=9> */
.L_x_227:
[----:B------:R-:W-:Y:S05]  /*6f70*/  BSYNC B1 ;  /* 0x0000000000017941 */ /* 0x000fea0003800000 */
.L_x_226:
        /* <DEDUP_REMOVED lines=9> */
.L_x_229:
[----:B------:R-:W-:Y:S05]  /*7010*/  BSYNC B1 ;  /* 0x0000000000017941 */ /* 0x000fea0003800000 */
.L_x_228:
        /* <DEDUP_REMOVED lines=9> */
.L_x_231:
[----:B------:R-:W-:Y:S05]  /*70b0*/  BSYNC B1 ;  /* 0x0000000000017941 */ /* 0x000fea0003800000 */
.L_x_230:
        /* <DEDUP_REMOVED lines=9> */
.L_x_233:
[----:B------:R-:W-:Y:S05]  /*7150*/  BSYNC B1 ;  /* 0x0000000000017941 */ /* 0x000fea0003800000 */
.L_x_232:
        /* <DEDUP_REMOVED lines=9> */
.L_x_235:
[----:B------:R-:W-:Y:S05]  /*71f0*/  BSYNC B1 ;  /* 0x0000000000017941 */ /* 0x000fea0003800000 */
.L_x_234:
        /* <DEDUP_REMOVED lines=9> */
.L_x_237:
[----:B------:R-:W-:Y:S05]  /*7290*/  BSYNC B1 ;  /* 0x0000000000017941 */ /* 0x000fea0003800000 */
.L_x_236:
        /* <DEDUP_REMOVED lines=9> */
.L_x_239:
[----:B------:R-:W-:Y:S05]  /*7330*/  BSYNC B1 ;  /* 0x0000000000017941 */ /* 0x000fea0003800000 */
.L_x_238:
        /* <DEDUP_REMOVED lines=9> */
.L_x_241:
[----:B------:R-:W-:Y:S05]  /*73d0*/  BSYNC B1 ;  /* 0x0000000000017941 */ /* 0x000fea0003800000 */
.L_x_240:
        /* <DEDUP_REMOVED lines=9> */
.L_x_243:
[----:B------:R-:W-:Y:S05]  /*7470*/  BSYNC B1 ;  /* 0x0000000000017941 */ /* 0x000fea0003800000 */
.L_x_242:
        /* <DEDUP_REMOVED lines=9> */
.L_x_245:
[----:B------:R-:W-:Y:S05]  /*7510*/  BSYNC B1 ;  /* 0x0000000000017941 */ /* 0x000fea0003800000 */
.L_x_244:
        /* <DEDUP_REMOVED lines=9> */
.L_x_247:
[----:B------:R-:W-:Y:S05]  /*75b0*/  BSYNC B1 ;  /* 0x0000000000017941 */ /* 0x000fea0003800000 */
.L_x_246:
        /* <DEDUP_REMOVED lines=9> */
.L_x_249:
[----:B------:R-:W-:Y:S05]  /*7650*/  BSYNC B1 ;  /* 0x0000000000017941 */ /* 0x000fea0003800000 */
.L_x_248:
        /* <DEDUP_REMOVED lines=9> */
.L_x_251:
[----:B------:R-:W-:Y:S05]  /*76f0*/  BSYNC B1 ;  /* 0x0000000000017941 */ /* 0x000fea0003800000 */
.L_x_250:
        /* <DEDUP_REMOVED lines=9> */
.L_x_253:
[----:B------:R-:W-:Y:S05]  /*7790*/  BSYNC B1 ;  /* 0x0000000000017941 */ /* 0x000fea0003800000 */
.L_x_252:
        /* <DEDUP_REMOVED lines=9> */
.L_x_255:
[----:B------:R-:W-:Y:S05]  /*7830*/  BSYNC B1 ;  /* 0x0000000000017941 */ /* 0x000fea0003800000 */
.L_x_254:
        /* <DEDUP_REMOVED lines=9> */
.L_x_257:
[----:B------:R-:W-:Y:S05]  /*78d0*/  BSYNC B1 ;  /* 0x0000000000017941 */ /* 0x000fea0003800000 */
.L_x_256:
        /* <DEDUP_REMOVED lines=9> */
.L_x_259:
[----:B------:R-:W-:Y:S05]  /*7970*/  BSYNC B1 ;  /* 0x0000000000017941 */ /* 0x000fea0003800000 */
.L_x_258:
        /* <DEDUP_REMOVED lines=9> */
.L_x_261:
[----:B------:R-:W-:Y:S05]  /*7a10*/  BSYNC B1 ;  /* 0x0000000000017941 */ /* 0x000fea0003800000 */
.L_x_260:
        /* <DEDUP_REMOVED lines=9> */
.L_x_263:
[----:B------:R-:W-:Y:S05]  /*7ab0*/  BSYNC B1 ;  /* 0x0000000000017941 */ /* 0x000fea0003800000 */
.L_x_262:
        /* <DEDUP_REMOVED lines=9> */
.L_x_265:
[----:B------:R-:W-:Y:S05]  /*7b50*/  BSYNC B1 ;  /* 0x0000000000017941 */ /* 0x000fea0003800000 */
.L_x_264:
        /* <DEDUP_REMOVED lines=9> */
.L_x_267:
[----:B------:R-:W-:Y:S05]  /*7bf0*/  BSYNC B1 ;  /* 0x0000000000017941 */ /* 0x000fea0003800000 */
.L_x_266:
        /* <DEDUP_REMOVED lines=9> */
.L_x_269:
[----:B------:R-:W-:Y:S05]  /*7c90*/  BSYNC B1 ;  /* 0x0000000000017941 */ /* 0x000fea0003800000 */
.L_x_268:
        /* <DEDUP_REMOVED lines=9> */
.L_x_271:
[----:B------:R-:W-:Y:S05]  /*7d30*/  BSYNC B1 ;  /* 0x0000000000017941 */ /* 0x000fea0003800000 */
.L_x_270:
        /* <DEDUP_REMOVED lines=9> */
.L_x_273:
[----:B------:R-:W-:Y:S05]  /*7dd0*/  BSYNC B1 ;  /* 0x0000000000017941 */ /* 0x000fea0003800000 */
.L_x_272:
        /* <DEDUP_REMOVED lines=9> */
.L_x_275:
[----:B------:R-:W-:Y:S05]  /*7e70*/  BSYNC B1 ;  /* 0x0000000000017941 */ /* 0x000fea0003800000 */
.L_x_274:
[----:B012--5:R-:W-:Y:S01]  /*7e80*/  HADD2.F32 R4, -RZ, R172.H0_H0 ;  /* 0x200000acff047230 */ /* 0x027fe20000004100 */
        /* <DEDUP_REMOVED lines=8> */
.L_x_277:
[----:B------:R-:W-:Y:S05]  /*7f10*/  BSYNC B1 ;  /* 0x0000000000017941 */ /* 0x000fea0003800000 */
.L_x_276:
[----:B0----5:R-:W-:Y:S01]  /*7f20*/  HADD2.F32 R4, -RZ, R172.H0_H0 ;  /* 0x200000acff047230 */ /* 0x021fe20000004100 */
[----:B------:R-:W-:Y:S01]  /*7f30*/  ISETP.GT.AND P1, PT, R0, 0x79, P1 ;  /* 0x000000790000780c */ /* 0x000fe20000f24270 */
[----:B------:R-:W-:Y:S01]  /*7f40*/  @P2 IMAD.MOV.U32 R5, RZ, RZ, R9 ;  /* 0x000000ffff052224 */ /* 0x000fe200078e0009 */
[----:B------:R-:W-:Y:S02]  /*7f50*/  BSSY B1, `(.L_x_278) ;  /* 0x0000008000017945 */ /* 0x000fe40003800000 */
[----:B------:R-:W-:Y:S01]  /*7f60*/  FMUL R3, R4, R155 ;  /* 0x0000009b04037220 */ /* 0x000fe20000400000 */
[----:B------:R-:W-:-:S03]  /*7f70*/  @P2 IMAD.MOV.U32 R4, RZ, RZ, R8 ;  /* 0x000000ffff042224 */ /* 0x000fc600078e0008 */
[----:B------:R-:W-:-:S05]  /*7f80*/  FFMA R3, R86, R154, R3 ;  /* 0x0000009a56037223 */ /* 0x000fca0000000003 */
[----:B------:R-:W-:-:S05]  /*7f90*/  F2FP.F16.F32.PACK_AB R3, RZ, R3 ;  /* 0x00000003ff03723e */ /* 0x000fca00000000ff */
[----:B------:R0:W-:Y:S01]  /*7fa0*/  @P2 STG.E.U16 desc[UR36][R4.64+0xf0], R3 ;  /* 0x0000f00304002986 */ /* 0x0001e2000c101524 */
[----:B------:R-:W-:Y:S05]  /*7fb0*/  @!P1 BRA `(.L_x_279) ;  /* 0x0000000000049947 */ /* 0x000fea0003800000 */
[----:B------:R2:W5:Y:S02]  /*7fc0*/  LDG.E.LTC128B.U16 R172, desc[UR36][R10.64+0xf2] ;  /* 0x0000f2240aac7981 */ /* 0x000564000c1e1520 */
.L_x_279:
[----:B------:R-:W-:Y:S05]  /*7fd0*/  BSYNC B1 ;  /* 0x0000000000017941 */ /* 0x000fea0003800000 */
.L_x_278:
[----:B------:R-:W-:Y:S05]  /*7fe0*/  @!P1 BRA `(.L_x_280) ;  /* 0x00000024004c9947 */ /* 0x000fea0003800000 */
[----:B-----5:R-:W-:-:S05]  /*7ff0*/  HADD2.F32 R172, -RZ, R172.H0_H0 ;  /* 0x200000acffac7230 */ /* 0x020fca0000004100 */
[----:B------:R-:W-:-:S04]  /*8000*/  FMUL R172, R172, R155 ;  /* 0x0000009bacac7220 */ /* 0x000fc80000400000 */
[----:B------:R-:W-:-:S05]  /*8010*/  FFMA R172, R87, R154, R172 ;  /* 0x0000009a57ac7223 */ /* 0x000fca00000000ac */
[----:B------:R-:W-:-:S05]  /*8020*/  F2FP.F16.F32.PACK_AB R172, RZ, R172 ;  /* 0x000000acffac723e */ /* 0x000fca00000000ff */
[----:B------:R0:W-:Y:S01]  /*8030*/  STG.E.U16 desc[UR36][R8.64+0xf2], R172 ;  /* 0x0000f2ac08007986 */ /* 0x0001e2000c101524 */
[----:B------:R-:W-:Y:S05]  /*8040*/  BRA `(.L_x_280) ;  /* 0x0000002400347947 */ /* 0x000fea0003800000 */
.L_x_29:
[----:B------:R-:W-:Y:S01]  /*8050*/  ULDC.64 UR4, c[0x0][0x5c0] ;  /* 0x0001700000047ab9 */ /* 0x000fe20000000a00 */
[-C--:B------:R-:W-:Y:S01]  /*8060*/  FMUL R88, R88, R154.reuse ;  /* 0x0000009a58587220 */ /* 0x080fe20000400000 */
[----:B------:R-:W-:Y:S01]  /*8070*/  LEA R8, P0, R166, UR4, 0x1 ;  /* 0x00000004a6087c11 */ /* 0x000fe2000f8008ff */
[----:B------:R-:W-:Y:S01]  /*8080*/  IMAD.SHL.U32 R7, R4, 0x10, RZ ;  /* 0x0000001004077824 */ /* 0x000fe200078e00ff */
[----:B------:R-:W-:Y:S01]  /*8090*/  ISETP.GT.AND P2, PT, R0, 0x1, P3 ;  /* 0x000000010000780c */ /* 0x000fe20001f44270 */
[-C--:B------:R-:W-:Y:S01]  /*80a0*/  FMUL R89, R89, R154.reuse ;  /* 0x0000009a59597220 */ /* 0x080fe20000400000 */
[----:B------:R-:W-:Y:S01]  /*80b0*/  LEA.HI.X R9, R166, UR5, R169, 0x1, P0 ;  /* 0x00000005a6097c11 */ /* 0x000fe200080f0ca9 */
[-C--:B------:R-:W-:Y:S01]  /*80c0*/  FMUL R90, R90, R154.reuse ;  /* 0x0000009a5a5a7220 */ /* 0x080fe20000400000 */
[----:B------:R-:W-:Y:S01]  /*80d0*/  ISETP.GT.AND P0, PT, R3, 0x8, PT ;  /* 0x000000080300780c */ /* 0x000fe20003f04270 */
[----:B------:R-:W-:Y:S01]  /*80e0*/  FMUL R91, R91, R154 ;  /* 0x0000009a5b5b7220 */ /* 0x000fe20000400000 */
[----:B------:R-:W-:Y:S01]  /*80f0*/  F2FP.F16.F32.PACK_AB R88, RZ, R88 ;  /* 0x00000058ff58723e */ /* 0x000fe200000000ff */
[-C--:B------:R-:W-:Y:S01]  /*8100*/  FMUL R92, R92, R154.reuse ;  /* 0x0000009a5c5c7220 */ /* 0x080fe20000400000 */
[----:B------:R-:W-:Y:S01]  /*8110*/  ISETP.GT.AND P4, PT, R0, RZ, P0 ;  /* 0x000000ff0000720c */ /* 0x000fe20000784270 */
[----:B------:R-:W-:Y:S01]  /*8120*/  FMUL R93, R93, R154 ;  /* 0x0000009a5d5d7220 */ /* 0x000fe20000400000 */
[----:B------:R-:W-:Y:S01]  /*8130*/  SHF.L.U64.HI R6, R4, 0x4, R5 ;  /* 0x0000000404067819 */ /* 0x000fe20000010205 */
[----:B------:R-:W-:Y:S01]  /*8140*/  @P1 STG.E.U16 desc[UR36][R8.64], R88 ;  /* 0x0000005808001986 */ /* 0x000fe2000c101524 */
[----:B------:R-:W-:Y:S01]  /*8150*/  IADD3 R10, P5, R7, R8, RZ ;  /* 0x00000008070a7210 */ /* 0x000fe20007fbe0ff */
[-C--:B------:R-:W-:Y:S01]  /*8160*/  FMUL R94, R94, R154.reuse ;  /* 0x0000009a5e5e7220 */ /* 0x080fe20000400000 */
[----:B------:R-:W-:Y:S01]  /*8170*/  ISETP.GT.AND P1, PT, R0, 0x1, P0 ;  /* 0x000000010000780c */ /* 0x000fe20000724270 */
[----:B------:R-:W-:Y:S01]  /*8180*/  FMUL R95, R95, R154 ;  /* 0x0000009a5f5f7220 */ /* 0x000fe20000400000 */
[----:B------:R-:W-:Y:S01]  /*8190*/  F2FP.F16.F32.PACK_AB R89, RZ, R89 ;  /* 0x00000059ff59723e */ /* 0x000fe200000000ff */
[----:B------:R-:W-:Y:S01]  /*81a0*/  IMAD.X R11, R6, 0x1, R9, P5 ;  /* 0x00000001060b7824 */ /* 0x000fe200028e0609 */
[----:B------:R-:W-:Y:S01]  /*81b0*/  F2FP.F16.F32.PACK_AB R90, RZ, R90 ;  /* 0x0000005aff5a723e */ /* 0x000fe200000000ff */
[-C--:B------:R-:W-:Y:S01]  /*81c0*/  FMUL R96, R96, R154.reuse ;  /* 0x0000009a60607220 */ /* 0x080fe20000400000 */
[----:B------:R-:W-:Y:S01]  /*81d0*/  F2FP.F16.F32.PACK_AB R91, RZ, R91 ;  /* 0x0000005bff5b723e */ /* 0x000fe200000000ff */
[----:B------:R-:W-:Y:S01]  /*81e0*/  @P2 STG.E.U16 desc[UR36][R8.64+0x2], R89 ;  /* 0x0000025908002986 */ /* 0x000fe2000c101524 */
[C---:B------:R-:W-:Y:S01]  /*81f0*/  ISETP.GT.AND P5, PT, R0.reuse, 0x9, P3 ;  /* 0x000000090000780c */ /* 0x040fe20001fa4270 */
[-C--:B------:R-:W-:Y:S01]  /*8200*/  FMUL R97, R97, R154.reuse ;  /* 0x0000009a61617220 */ /* 0x080fe20000400000 */
[C---:B------:R-:W-:Y:S01]  /*8210*/  ISETP.GT.AND P2, PT, R0.reuse, 0x8, P0 ;  /* 0x000000080000780c */ /* 0x040fe20000744270 */
[----:B------:R-:W-:Y:S01]  /*8220*/  @P4 STG.E.U16 desc[UR36][R10.64], R90 ;  /* 0x0000005a0a004986 */ /* 0x000fe2000c101524 */
[----:B------:R-:W-:Y:S01]  /*8230*/  ISETP.GT.AND P4, PT, R0, 0x8, P3 ;  /* 0x000000080000780c */ /* 0x000fe20001f84270 */
[----:B------:R-:W-:Y:S01]  /*8240*/  FMUL R98, R98, R154 ;  /* 0x0000009a62627220 */ /* 0x000fe20000400000 */
[----:B------:R-:W-:Y:S01]  /*8250*/  F2FP.F16.F32.PACK_AB R92, RZ, R92 ;  /* 0x0000005cff5c723e */ /* 0x000fe200000000ff */
[----:B------:R-:W-:Y:S01]  /*8260*/  @P1 STG.E.U16 desc[UR36][R10.64+0x2], R91 ;  /* 0x0000025b0a001986 */ /* 0x000fe2000c101524 */
[----:B------:R-:W-:Y:S01]  /*8270*/  ISETP.GT.AND P1, PT, R0, 0x9, P0 ;  /* 0x000000090000780c */ /* 0x000fe20000724270 */
[-C--:B------:R-:W-:Y:S01]  /*8280*/  FMUL R99, R99, R154.reuse ;  /* 0x0000009a63637220 */ /* 0x080fe20000400000 */
[----:B------:R-:W-:Y:S01]  /*8290*/  F2FP.F16.F32.PACK_AB R93, RZ, R93 ;  /* 0x0000005dff5d723e */ /* 0x000fe200000000ff */
[----:B------:R-:W-:Y:S01]  /*82a0*/  FMUL R100, R100, R154 ;  /* 0x0000009a64647220 */ /* 0x000fe20000400000 */
[----:B------:R-:W-:Y:S01]  /*82b0*/  F2FP.F16.F32.PACK_AB R94, RZ, R94 ;  /* 0x0000005eff5e723e */ /* 0x000fe200000000ff */
[-C--:B------:R-:W-:Y:S01]  /*82c0*/  FMUL R101, R101, R154.reuse ;  /* 0x0000009a65657220 */ /* 0x080fe20000400000 */
[----:B------:R-:W-:Y:S01]  /*82d0*/  F2FP.F16.F32.PACK_AB R95, RZ, R95 ;  /* 0x0000005fff5f723e */ /* 0x000fe200000000ff */
[----:B------:R-:W-:Y:S01]  /*82e0*/  FMUL R102, R102, R154 ;  /* 0x0000009a66667220 */ /* 0x000fe20000400000 */
[----:B------:R-:W-:Y:S01]  /*82f0*/  F2FP.F16.F32.PACK_AB R96, RZ, R96 ;  /* 0x00000060ff60723e */ /* 0x000fe200000000ff */
[----:B------:R-:W-:Y:S01]  /*8300*/  @P4 STG.E.U16 desc[UR36][R8.64+0x10], R92 ;  /* 0x0000105c08004986 */ /* 0x000fe2000c101524 */
[C---:B------:R-:W-:Y:S01]  /*8310*/  ISETP.GT.AND P4, PT, R0.reuse, 0x10, P3 ;  /* 0x000000100000780c */ /* 0x040fe20001f84270 */
[-C--:B------:R-:W-:Y:S01]  /*8320*/  FMUL R103, R103, R154.reuse ;  /* 0x0000009a67677220 */ /* 0x080fe20000400000 */
[----:B------:R-:W-:Y:S01]  /*8330*/  F2FP.F16.F32.PACK_AB R97, RZ, R97 ;  /* 0x00000061ff61723e */ /* 0x000fe200000000ff */
[----:B------:R-:W-:Y:S01]  /*8340*/  @P5 STG.E.U16 desc[UR36][R8.64+0x12], R93 ;  /* 0x0000125d08005986 */ /* 0x000fe2000c101524 */
[----:B------:R-:W-:Y:S01]  /*8350*/  ISETP.GT.AND P5, PT, R0, 0x11, P0 ;  /* 0x000000110000780c */ /* 0x000fe200007a4270 */
        /* <DEDUP_REMOVED lines=74> */
[-C--:B------:R-:W-:Y:S01]  /*8800*/  FMUL R125, R125, R154.reuse ;  /* 0x0000009a7d7d7220 */ /* 0x080fe20000400000 */
[----:B------:R-:W-:Y:S01]  /*8810*/  F2FP.F16.F32.PACK_AB R119, RZ, R119 ;  /* 0x00000077ff77723e */ /* 0x000fe200000000ff */
[----:B------:R-:W-:Y:S01]  /*8820*/  FMUL R126, R126, R154 ;  /* 0x0000009a7e7e7220 */ /* 0x000fe20000400000 */
[----:B------:R-:W-:Y:S01]  /*8830*/  F2FP.F16.F32.PACK_AB R120, RZ, R120 ;  /* 0x00000078ff78723e */ /* 0x000fe200000000ff */
        /* <DEDUP_REMOVED lines=64> */
[----:B------:R-:W-:Y:S01]  /*8c40*/  FMUL R145, R145, R154 ;  /* 0x0000009a91917220 */ /* 0x000fe20000400000 */
[----:B------:R-:W-:Y:S01]  /*8c50*/  F2FP.F16.F32.PACK_AB R139, RZ, R139 ;  /* 0x0000008bff8b723e */ /* 0x000fe200000000ff */
[----:B------:R-:W-:Y:S01]  /*8c60*/  IMAD.SHL.U32 R21, R4, 0x100, RZ ;  /* 0x0000010004157824 */ /* 0x000fe200078e00ff */
[----:B------:R-:W-:Y:S01]  /*8c70*/  F2FP.F16.F32.PACK_AB R140, RZ, R140 ;  /* 0x0000008cff8c723e */ /* 0x000fe200000000ff */
[----:B------:R-:W-:Y:S01]  /*8c80*/  @P1 STG.E.U16 desc[UR36][R8.64+0x90], R124 ;  /* 0x0000907c08001986 */ /* 0x000fe2000c101524 */
[----:B------:R-:W-:Y:S01]  /*8c90*/  ISETP.GT.AND P1, PT, R0, 0x50, P3 ;  /* 0x000000500000780c */ /* 0x000fe20001f24270 */
[-C--:B------:R-:W-:Y:S01]  /*8ca0*/  FMUL R146, R146, R154.reuse ;  /* 0x0000009a92927220 */ /* 0x080fe20000400000 */
[----:B------:R-:W-:Y:S01]  /*8cb0*/  F2FP.F16.F32.PACK_AB R141, RZ, R141 ;  /* 0x0000008dff8d723e */ /* 0x000fe200000000ff */
[----:B------:R-:W-:Y:S01]  /*8cc0*/  @P2 STG.E.U16 desc[UR36][R8.64+0x92], R125 ;  /* 0x0000927d08002986 */ /* 0x000fe2000c101524 */
[C---:B------:R-:W-:Y:S01]  /*8cd0*/  ISETP.GT.AND P2, PT, R0.reuse, 0x51, P3 ;  /* 0x000000510000780c */ /* 0x040fe20001f44270 */
[----:B------:R-:W-:Y:S01]  /*8ce0*/  FMUL R147, R147, R154 ;  /* 0x0000009a93937220 */ /* 0x000fe20000400000 */
        /* <DEDUP_REMOVED lines=12> */
[----:B------:R-:W-:Y:S01]  /*8db0*/  SHF.L.U64.HI R15, R4, 0x8, R5 ;  /* 0x00000008040f7819 */ /* 0x000fe20000010205 */
[----:B------:R-:W-:Y:S01]  /*8dc0*/  @P2 STG.E.U16 desc[UR36][R8.64+0xa2], R129 ;  /* 0x0000a28108002986 */ /* 0x000fe2000c101524 */
[C---:B------:R-:W-:Y:S01]  /*8dd0*/  ISETP.GT.AND P2, PT, R0.reuse, 0x59, P3 ;  /* 0x000000590000780c */ /* 0x040fe20001f44270 */
        /* <DEDUP_REMOVED lines=56> */
[----:B------:R-:W-:Y:S01]  /*9160*/  FMUL R39, R39, R154 ;  /* 0x0000009a27277220 */ /* 0x000fe20000400000 */
[----:B------:R-:W-:Y:S01]  /*9170*/  F2FP.F16.F32.PACK_AB R33, RZ, R33 ;  /* 0x00000021ff21723e */ /* 0x000fe200000000ff */
[----:B------:R-:W-:Y:S01]  /*9180*/  @P2 STG.E.U16 desc[UR36][R10.64+0xd0], R142 ;  /* 0x0000d08e0a002986 */ /* 0x000fe2000c101524 */
[----:B------:R-:W-:Y:S01]  /*9190*/  F2FP.F16.F32.PACK_AB R34, RZ, R34 ;  /* 0x00000022ff22723e */ /* 0x000fe200000000ff */
[-C--:B------:R-:W-:Y:S01]  /*91a0*/  FMUL R40, R40, R154.reuse ;  /* 0x0000009a28287220 */ /* 0x080fe20000400000 */
[----:B------:R-:W-:Y:S01]  /*91b0*/  F2FP.F16.F32.PACK_AB R35, RZ, R35 ;  /* 0x00000023ff23723e */ /* 0x000fe200000000ff */
        /* <DEDUP_REMOVED lines=8> */
[----:B------:R-:W-:Y:S01]  /*9240*/  @P1 IMAD.MOV.U32 R4, RZ, RZ, R8 ;  /* 0x000000ffff041224 */ /* 0x000fe200078e0008 */
[----:B------:R-:W-:Y:S01]  /*9250*/  @P1 MOV R5, R9 ;  /* 0x0000000900051202 */ /* 0x000fe20000000f00 */
[----:B------:R-:W-:Y:S01]  /*9260*/  FMUL R43, R43, R154 ;  /* 0x0000009a2b2b7220 */ /* 0x000fe20000400000 */
[----:B------:R-:W-:Y:S01]  /*9270*/  F2FP.F16.F32.PACK_AB R38, RZ, R38 ;  /* 0x00000026ff26723e */ /* 0x000fe200000000ff */
[----:B------:R-:W-:Y:S01]  /*9280*/  FMUL R44, R44, R154 ;  /* 0x0000009a2c2c7220 */ /* 0x000fe20000400000 */
[----:B------:R-:W-:Y:S01]  /*9290*/  F2FP.F16.F32.PACK_AB R39, RZ, R39 ;  /* 0x00000027ff27723e */ /* 0x000fe200000000ff */
[----:B------:R0:W-:Y:S01]  /*92a0*/  @P1 STG.E.U16 desc[UR36][R4.64+0xe2], R145 ;  /* 0x0000e29104001986 */ /* 0x0001e2000c101524 */
[----:B------:R-:W-:Y:S01]  /*92b0*/  IADD3 R12, P1, P2, R7, R8, R21 ;  /* 0x00000008070c7210 */ /* 0x000fe20007a3e015 */
[----:B------:R-:W-:Y:S01]  /*92c0*/  FMUL R45, R45, R154 ;  /* 0x0000009a2d2d7220 */ /* 0x000fe20000400000 */
[----:B------:R-:W-:Y:S01]  /*92d0*/  F2FP.F16.F32.PACK_AB R40, RZ, R40 ;  /* 0x00000028ff28723e */ /* 0x000fe200000000ff */
[-C--:B------:R-:W-:Y:S01]  /*92e0*/  FMUL R46, R46, R154.reuse ;  /* 0x0000009a2e2e7220 */ /* 0x080fe20000400000 */
[----:B------:R-:W-:Y:S01]  /*92f0*/  IADD3.X R13, R6, R9, R15, P1, P2 ;  /* 0x00000009060d7210 */ /* 0x000fe20000fe440f */
[-C--:B------:R-:W-:Y:S01]  /*9300*/  FMUL R47, R47, R154.reuse ;  /* 0x0000009a2f2f7220 */ /* 0x080fe20000400000 */
[C---:B------:R-:W-:Y:S01]  /*9310*/  ISETP.GT.AND P1, PT, R3.reuse, 0x80, PT ;  /* 0x000000800300780c */ /* 0x040fe20003f24270 */
[-C--:B------:R-:W-:Y:S01]  /*9320*/  FMUL R48, R48, R154.reuse ;  /* 0x0000009a30307220 */ /* 0x080fe20000400000 */
[----:B------:R-:W-:Y:S01]  /*9330*/  ISETP.GT.AND P2, PT, R3, 0x88, PT ;  /* 0x000000880300780c */ /* 0x000fe20003f44270 */
[----:B------:R-:W-:Y:S01]  /*9340*/  FMUL R49, R49, R154 ;  /* 0x0000009a31317220 */ /* 0x000fe20000400000 */
[----:B------:R-:W-:Y:S01]  /*9350*/  F2FP.F16.F32.PACK_AB R41, RZ, R41 ;  /* 0x00000029ff29723e */ /* 0x000fe200000000ff */
[----:B0-----:R-:W-:Y:S01]  /*9360*/  @P5 IMAD.MOV.U32 R4, RZ, RZ, R10 ;  /* 0x000000ffff045224 */ /* 0x001fe200078e000a */
[----:B------:R-:W-:Y:S01]  /*9370*/  F2FP.F16.F32.PACK_AB R42, RZ, R42 ;  /* 0x0000002aff2a723e */ /* 0x000fe200000000ff */
[----:B------:R-:W-:Y:S01]  /*9380*/  @P5 IMAD.MOV.U32 R5, RZ, RZ, R11 ;  /* 0x000000ffff055224 */ /* 0x000fe200078e000b */
[----:B------:R-:W-:Y:S01]  /*9390*/  F2FP.F16.F32.PACK_AB R43, RZ, R43 ;  /* 0x0000002bff2b723e */ /* 0x000fe200000000ff */
[----:B------:R-:W-:Y:S01]  /*93a0*/  FMUL R50, R50, R154 ;  /* 0x0000009a32327220 */ /* 0x000fe20000400000 */
[----:B------:R-:W-:Y:S01]  /*93b0*/  F2FP.F16.F32.PACK_AB R44, RZ, R44 ;  /* 0x0000002cff2c723e */ /* 0x000fe200000000ff */
[-C--:B------:R-:W-:Y:S01]  /*93c0*/  FMUL R51, R51, R154.reuse ;  /* 0x0000009a33337220 */ /* 0x080fe20000400000 */
[----:B------:R0:W-:Y:S01]  /*93d0*/  @P5 STG.E.U16 desc[UR36][R4.64+0xe0], R146 ;  /* 0x0000e09204005986 */ /* 0x0001e2000c101524 */
[----:B------:R-:W-:Y:S01]  /*93e0*/  ISETP.GT.AND P5, PT, R0, 0x78, P3 ;  /* 0x000000780000780c */ /* 0x000fe20001fa4270 */
[-C--:B------:R-:W-:Y:S01]  /*93f0*/  FMUL R52, R52, R154.reuse ;  /* 0x0000009a34347220 */ /* 0x080fe20000400000 */
[C---:B------:R-:W-:Y:S01]  /*9400*/  ISETP.GT.AND P3, PT, R0.reuse, 0x79, P3 ;  /* 0x000000790000780c */ /* 0x040fe20001f64270 */
[----:B------:R-:W-:Y:S01]  /*9410*/  @P4 STG.E.U16 desc[UR36][R10.64+0xe2], R147 ;  /* 0x0000e2930a004986 */ /* 0x000fe2000c101524 */
[C---:B------:R-:W-:Y:S01]  /*9420*/  ISETP.GT.AND P4, PT, R0.reuse, 0x78, P0 ;  /* 0x000000780000780c */ /* 0x040fe20000784270 */
[-C--:B------:R-:W-:Y:S01]  /*9430*/  FMUL R53, R53, R154.reuse ;  /* 0x0000009a35357220 */ /* 0x080fe20000400000 */
[----:B------:R-:W-:Y:S01]  /*9440*/  ISETP.GT.AND P0, PT, R0, 0x79, P0 ;  /* 0x000000790000780c */ /* 0x000fe20000704270 */
[-C--:B------:R-:W-:Y:S01]  /*9450*/  FMUL R54, R54, R154.reuse ;  /* 0x0000009a36367220 */ /* 0x080fe20000400000 */
[----:B------:R-:W-:Y:S01]  /*9460*/  F2FP.F16.F32.PACK_AB R45, RZ, R45 ;  /* 0x0000002dff2d723e */ /* 0x000fe200000000ff */
[----:B------:R-:W-:Y:S01]  /*9470*/  FMUL R55, R55, R154 ;  /* 0x0000009a37377220 */ /* 0x000fe20000400000 */
[----:B------:R-:W-:Y:S01]  /*9480*/  F2FP.F16.F32.PACK_AB R46, RZ, R46 ;  /* 0x0000002eff2e723e */ /* 0x000fe200000000ff */
[----:B------:R-:W-:Y:S01]  /*9490*/  FMUL R56, R56, R154 ;  /* 0x0000009a38387220 */ /* 0x000fe20000400000 */
[----:B------:R-:W-:Y:S01]  /*94a0*/  F2FP.F16.F32.PACK_AB R47, RZ, R47 ;  /* 0x0000002fff2f723e */ /* 0x000fe200000000ff */
[----:B------:R-:W-:Y:S01]  /*94b0*/  @P5 STG.E.U16 desc[UR36][R8.64+0xf0], R148 ;  /* 0x0000f09408005986 */ /* 0x000fe2000c101524 */
[----:B0-----:R-:W-:Y:S01]  /*94c0*/  IADD3 R4, P5, R21, R8, RZ ;  /* 0x0000000815047210 */ /* 0x001fe20007fbe0ff */
[----:B------:R-:W-:Y:S01]  /*94d0*/  FMUL R57, R57, R154 ;  /* 0x0000009a39397220 */ /* 0x000fe20000400000 */
[----:B------:R-:W-:Y:S01]  /*94e0*/  F2FP.F16.F32.PACK_AB R48, RZ, R48 ;  /* 0x00000030ff30723e */ /* 0x000fe200000000ff */
[----:B------:R0:W-:Y:S01]  /*94f0*/  @P3 STG.E.U16 desc[UR36][R8.64+0xf2], R149 ;  /* 0x0000f29508003986 */ /* 0x0001e2000c101524 */
[C---:B------:R-:W-:Y:S01]  /*9500*/  ISETP.GT.AND P3, PT, R0.reuse, RZ, P1 ;  /* 0x000000ff0000720c */ /* 0x040fe20000f64270 */
[----:B------:R-:W-:Y:S01]  /*9510*/  IMAD.X R5, R15, 0x1, R9, P5 ;  /* 0x000000010f057824 */ /* 0x000fe200028e0609 */
[C---:B------:R-:W-:Y:S01]  /*9520*/  ISETP.GT.AND P5, PT, R0.reuse, RZ, P2 ;  /* 0x000000ff0000720c */ /* 0x040fe200017a4270 */
        /* <DEDUP_REMOVED lines=14> */
[----:B------:R-:W-:Y:S01]  /*9610*/  @P4 STG.E.U16 desc[UR36][R4.64+0x2], R25 ;  /* 0x0000021904004986 */ /* 0x000fe2000c101524 */
[----:B------:R-:W-:Y:S01]  /*9620*/  IADD3 R14, P4, R7, R4, RZ ;  /* 0x00000004070e7210 */ /* 0x000fe20007f9e0ff */
[--C-:B------:R-:W-:Y:S01]  /*9630*/  IMAD.X R9, R6, 0x1, R5.reuse, P3 ;  /* 0x0000000106097824 */ /* 0x100fe200018e0605 */
[----:B------:R-:W-:Y:S01]  /*9640*/  ISETP.GT.AND P3, PT, R0, 0x9, P2 ;  /* 0x000000090000780c */ /* 0x000fe20001764270 */
[-C--:B------:R-:W-:Y:S01]  /*9650*/  FMUL R62, R62, R154.reuse ;  /* 0x0000009a3e3e7220 */ /* 0x080fe20000400000 */
[----:B------:R-:W-:Y:S01]  /*9660*/  F2FP.F16.F32.PACK_AB R53, RZ, R53 ;  /* 0x00000035ff35723e */ /* 0x000fe200000000ff */
[----:B------:R-:W-:Y:S01]  /*9670*/  IMAD.X R15, R6, 0x1, R5, P4 ;  /* 0x00000001060f7824 */ /* 0x000fe200020e0605 */
[----:B------:R-:W-:Y:S01]  /*9680*/  ISETP.GT.AND P4, PT, R0, 0x8, P1 ;  /* 0x000000080000780c */ /* 0x000fe20000f84270 */
[----:B------:R-:W-:Y:S01]  /*9690*/  FMUL R63, R63, R154 ;  /* 0x0000009a3f3f7220 */ /* 0x000fe20000400000 */
[----:B------:R-:W-:Y:S01]  /*96a0*/  F2FP.F16.F32.PACK_AB R54, RZ, R54 ;  /* 0x00000036ff36723e */ /* 0x000fe200000000ff */
[-C--:B------:R-:W-:Y:S01]  /*96b0*/  FMUL R64, R64, R154.reuse ;  /* 0x0000009a40407220 */ /* 0x080fe20000400000 */
        /* <DEDUP_REMOVED lines=9> */
[----:B------:R-:W-:Y:S01]  /*9750*/  @P4 STG.E.U16 desc[UR36][R4.64+0x10], R28 ;  /* 0x0000101c04004986 */ /* 0x000fe2000c101524 */
[----:B------:R-:W-:Y:S01]  /*9760*/  ISETP.GT.AND P4, PT, R0, 0x10, P1 ;  /* 0x000000100000780c */ /* 0x000fe20000f84270 */
[-C--:B------:R-:W-:Y:S01]  /*9770*/  FMUL R68, R68, R154.reuse ;  /* 0x0000009a44447220 */ /* 0x080fe20000400000 */
[----:B------:R-:W-:Y:S01]  /*9780*/  F2FP.F16.F32.PACK_AB R57, RZ, R57 ;  /* 0x00000039ff39723e */ /* 0x000fe200000000ff */
[-C--:B------:R-:W-:Y:S01]  /*9790*/  FMUL R69, R69, R154.reuse ;  /* 0x0000009a45457220 */ /* 0x080fe20000400000 */
        /* <DEDUP_REMOVED lines=18> */
[--C-:B------:R-:W-:Y:S01]  /*98c0*/  @P0 IMAD.MOV.U32 R6, RZ, RZ, R12.reuse ;  /* 0x000000ffff060224 */ /* 0x100fe200078e000c */
[----:B------:R-:W-:Y:S01]  /*98d0*/  @P0 MOV R7, R13 ;  /* 0x0000000d00070202 */ /* 0x000fe20000000f00 */
[----:B------:R-:W-:Y:S01]  /*98e0*/  FMUL R74, R74, R154 ;  /* 0x0000009a4a4a7220 */ /* 0x000fe20000400000 */
[----:B------:R-:W-:Y:S01]  /*98f0*/  F2FP.F16.F32.PACK_AB R62, RZ, R62 ;  /* 0x0000003eff3e723e */ /* 0x000fe200000000ff */
[-C--:B------:R-:W-:Y:S01]  /*9900*/  FMUL R75, R75, R154.reuse ;  /* 0x0000009a4b4b7220 */ /* 0x080fe20000400000 */
[----:B------:R-:W-:Y:S01]  /*9910*/  F2FP.F16.F32.PACK_AB R63, RZ, R63 ;  /* 0x0000003fff3f723e */ /* 0x000fe200000000ff */
[----:B------:R0:W-:Y:S01]  /*9920*/  @P0 STG.E.U16 desc[UR36][R6.64+0x20], R34 ;  /* 0x0000202206000986 */ /* 0x0001e2000c101524 */
        /* <DEDUP_REMOVED lines=11> */
[--C-:B0-----:R-:W-:Y:S01]  /*99e0*/  @P3 IMAD.MOV.U32 R6, RZ, RZ, R12.reuse ;  /* 0x000000ffff063224 */ /* 0x101fe200078e000c */
[----:B------:R-:W-:Y:S01]  /*99f0*/  F2FP.F16.F32.PACK_AB R69, RZ, R69 ;  /* 0x00000045ff45723e */ /* 0x000fe200000000ff */
[--C-:B------:R-:W-:Y:S01]  /*9a00*/  @P3 IMAD.MOV.U32 R7, RZ, RZ, R13.reuse ;  /* 0x000000ffff073224 */ /* 0x100fe200078e000d */
[----:B------:R-:W-:Y:S01]  /*9a10*/  F2FP.F16.F32.PACK_AB R70, RZ, R70 ;  /* 0x00000046ff46723e */ /* 0x000fe200000000ff */
[-C--:B------:R-:W-:Y:S01]  /*9a20*/  FMUL R81, R81, R154.reuse ;  /* 0x0000009a51517220 */ /* 0x080fe20000400000 */
[----:B------:R-:W-:Y:S01]  /*9a30*/  F2FP.F16.F32.PACK_AB R71, RZ, R71 ;  /* 0x00000047ff47723e */ /* 0x000fe200000000ff */
[-C--:B------:R-:W-:Y:S01]  /*9a40*/  FMUL R82, R82, R154.reuse ;  /* 0x0000009a52527220 */ /* 0x080fe20000400000 */
[----:B------:R0:W-:Y:S01]  /*9a50*/  @P3 STG.E.U16 desc[UR36][R6.64+0x22], R35 ;  /* 0x0000222306003986 */ /* 0x0001e2000c101524 */
        /* <DEDUP_REMOVED lines=11> */
[----:B0-----:R-:W-:Y:S01]  /*9b10*/  @P0 IMAD.MOV.U32 R6, RZ, RZ, R12 ;  /* 0x000000ffff060224 */ /* 0x001fe200078e000c */
[----:B------:R-:W-:Y:S01]  /*9b20*/  F2FP.F16.F32.PACK_AB R75, RZ, R75 ;  /* 0x0000004bff4b723e */ /* 0x000fe200000000ff */
[----:B------:R-:W-:Y:S01]  /*9b30*/  @P0 IMAD.MOV.U32 R7, RZ, RZ, R13 ;  /* 0x000000ffff070224 */ /* 0x000fe200078e000d */
[----:B------:R-:W-:Y:S01]  /*9b40*/  F2FP.F16.F32.PACK_AB R76, RZ, R76 ;  /* 0x0000004cff4c723e */ /* 0x000fe200000000ff */
[-C--:B------:R-:W-:Y:S01]  /*9b50*/  FMUL R86, R86, R154.reuse ;  /* 0x0000009a56567220 */ /* 0x080fe20000400000 */
[----:B------:R-:W-:Y:S01]  /*9b60*/  F2FP.F16.F32.PACK_AB R77, RZ, R77 ;  /* 0x0000004dff4d723e */ /* 0x000fe200000000ff */
[----:B------:R-:W-:Y:S01]  /*9b70*/  FMUL R87, R87, R154 ;  /* 0x0000009a57577220 */ /* 0x000fe20000400000 */
[----:B------:R0:W-:Y:S01]  /*9b80*/  @P0 STG.E.U16 desc[UR36][R6.64+0x30], R38 ;  /* 0x0000302606000986 */ /* 0x0001e2000c101524 */
[----:B------:R-:W-:-:S02]  /*9b90*/  ISETP.GT.AND P0, PT, R0, 0x20, P2 ;  /* 0x000000200000780c */ /* 0x000fc40001704270 */
[----:B------:R-:W-:Y:S02]  /*9ba0*/  F2FP.F16.F32.PACK_AB R78, RZ, R78 ;  /* 0x0000004eff4e723e */ /* 0x000fe400000000ff */
[----:B------:R-:W-:Y:S02]  /*9bb0*/  F2FP.F16.F32.PACK_AB R79, RZ, R79 ;  /* 0x0000004fff4f723e */ /* 0x000fe400000000ff */
[----:B------:R-:W-:Y:S02]  /*9bc0*/  F2FP.F16.F32.PACK_AB R80, RZ, R80 ;  /* 0x00000050ff50723e */ /* 0x000fe400000000ff */
[----:B------:R-:W-:Y:S02]  /*9bd0*/  F2FP.F16.F32.PACK_AB R81, RZ, R81 ;  /* 0x00000051ff51723e */ /* 0x000fe400000000ff */
[----:B------:R-:W-:Y:S01]  /*9be0*/  F2FP.F16.F32.PACK_AB R82, RZ, R82 ;  /* 0x00000052ff52723e */ /* 0x000fe200000000ff */
[----:B0-----:R-:W-:Y:S01]  /*9bf0*/  @P3 IMAD.MOV.U32 R6, RZ, RZ, R12 ;  /* 0x000000ffff063224 */ /* 0x001fe200078e000c */
[----:B------:R-:W-:Y:S01]  /*9c00*/  F2FP.F16.F32.PACK_AB R83, RZ, R83 ;  /* 0x00000053ff53723e */ /* 0x000fe200000000ff */
[----:B------:R-:W-:Y:S01]  /*9c10*/  @P3 IMAD.MOV.U32 R7, RZ, RZ, R13 ;  /* 0x000000ffff073224 */ /* 0x000fe200078e000d */
[----:B------:R-:W-:-:S02]  /*9c20*/  F2FP.F16.F32.PACK_AB R84, RZ, R84 ;  /* 0x00000054ff54723e */ /* 0x000fc400000000ff */
[----:B------:R-:W-:Y:S02]  /*9c30*/  F2FP.F16.F32.PACK_AB R85, RZ, R85 ;  /* 0x00000055ff55723e */ /* 0x000fe400000000ff */
[----:B------:R0:W-:Y:S01]  /*9c40*/  @P3 STG.E.U16 desc[UR36][R6.64+0x32], R39 ;  /* 0x0000322706003986 */ /* 0x0001e2000c101524 */
[C---:B------:R-:W-:Y:S02]  /*9c50*/  ISETP.GT.AND P3, PT, R0.reuse, 0x21, P2 ;  /* 0x000000210000780c */ /* 0x040fe40001764270 */
[----:B------:R-:W-:Y:S01]  /*9c60*/  F2FP.F16.F32.PACK_AB R86, RZ, R86 ;  /* 0x00000056ff56723e */ /* 0x000fe200000000ff */
[----:B------:R-:W-:Y:S01]  /*9c70*/  @P4 STG.E.U16 desc[UR36][R4.64+0x40], R40 ;  /* 0x0000402804004986 */ /* 0x000fe2000c101524 */
[C---:B------:R-:W-:Y:S02]  /*9c80*/  ISETP.GT.AND P4, PT, R0.reuse, 0x28, P1 ;  /* 0x000000280000780c */ /* 0x040fe40000f84270 */
[----:B------:R-:W-:Y:S01]  /*9c90*/  F2FP.F16.F32.PACK_AB R87, RZ, R87 ;  /* 0x00000057ff57723e */ /* 0x000fe200000000ff */
[----:B------:R-:W-:Y:S01]  /*9ca0*/  @P5 STG.E.U16 desc[UR36][R4.64+0x42], R41 ;  /* 0x0000422904005986 */ /* 0x000fe2000c101524 */
[----:B------:R-:W-:-:S02]  /*9cb0*/  ISETP.GT.AND P5, PT, R0, 0x29, P1 ;  /* 0x000000290000780c */ /* 0x000fc40000fa4270 */
[----:B0-----:R-:W-:Y:S01]  /*9cc0*/  @P0 MOV R6, R12 ;  /* 0x0000000c00060202 */ /* 0x001fe20000000f00 */
[----:B------:R-:W-:-:S05]  /*9cd0*/  @P0 IMAD.MOV.U32 R7, RZ, RZ, R13 ;  /* 0x000000ffff070224 */ /* 0x000fca00078e000d */
[----:B------:R0:W-:Y:S01]  /*9ce0*/  @P0 STG.E.U16 desc[UR36][R6.64+0x40], R42 ;  /* 0x0000402a06000986 */ /* 0x0001e2000c101524 */
[----:B------:R-:W-:Y:S01]  /*9cf0*/  ISETP.GT.AND P0, PT, R0, 0x28, P2 ;  /* 0x000000280000780c */ /* 0x000fe20001704270 */
[----:B0-----:R-:W-:Y:S02]  /*9d00*/  @P3 IMAD.MOV.U32 R6, RZ, RZ, R12 ;  /* 0x000000ffff063224 */ /* 0x001fe400078e000c */
[----:B------:R-:W-:-:S05]  /*9d10*/  @P3 IMAD.MOV.U32 R7, RZ, RZ, R13 ;  /* 0x000000ffff073224 */ /* 0x000fca00078e000d */
[----:B------:R0:W-:Y:S01]  /*9d20*/  @P3 STG.E.U16 desc[UR36][R6.64+0x42], R43 ;  /* 0x0000422b06003986 */ /* 0x0001e2000c101524 */
[----:B------:R-:W-:-:S03]  /*9d30*/  ISETP.GT.AND P3, PT, R0, 0x29, P2 ;  /* 0x000000290000780c */ /* 0x000fc60001764270 */
[----:B------:R-:W-:Y:S01]  /*9d40*/  @P4 STG.E.U16 desc[UR36][R4.64+0x50], R44 ;  /* 0x0000502c04004986 */ /* 0x000fe2000c101524 */
[----:B------:R-:W-:-:S03]  /*9d50*/  ISETP.GT.AND P4, PT, R0, 0x30, P1 ;  /* 0x000000300000780c */ /* 0x000fc60000f84270 */
[----:B------:R-:W-:Y:S01]  /*9d60*/  @P5 STG.E.U16 desc[UR36][R4.64+0x52], R45 ;  /* 0x0000522d04005986 */ /* 0x000fe2000c101524 */
[----:B------:R-:W-:Y:S01]  /*9d70*/  ISETP.GT.AND P5, PT, R0, 0x31, P1 ;  /* 0x000000310000780c */ /* 0x000fe20000fa4270 */
[----:B0-----:R-:W-:Y:S02]  /*9d80*/  @P0 IMAD.MOV.U32 R6, RZ, RZ, R12 ;  /* 0x000000ffff060224 */ /* 0x001fe400078e000c */
[----:B------:R-:W-:-:S05]  /*9d90*/  @P0 IMAD.MOV.U32 R7, RZ, RZ, R13 ;  /* 0x000000ffff070224 */ /* 0x000fca00078e000d */
[----:B------:R0:W-:Y:S01]  /*9da0*/  @P0 STG.E.U16 desc[UR36][R6.64+0x50], R46 ;  /* 0x0000502e06000986 */ /* 0x0001e2000c101524 */
[----:B------:R-:W-:Y:S01]  /*9db0*/  ISETP.GT.AND P0, PT, R0, 0x30, P2 ;  /* 0x000000300000780c */ /* 0x000fe20001704270 */
[----:B0-----:R-:W-:Y:S01]  /*9dc0*/  @P3 IMAD.MOV.U32 R6, RZ, RZ, R12 ;  /* 0x000000ffff063224 */ /* 0x001fe200078e000c */
[----:B------:R-:W-:-:S05]  /*9dd0*/  @P3 MOV R7, R13 ;  /* 0x0000000d00073202 */ /* 0x000fca0000000f00 */
        /* <DEDUP_REMOVED lines=21> */
[----:B------:R-:W-:Y:S02]  /*9f30*/  ISETP.GT.AND P0, PT, R0, 0x40, P2 ;  /* 0x000000400000780c */ /* 0x000fe40001704270 */
[----:B0-----:R-:W-:Y:S01]  /*9f40*/  @P3 MOV R6, R12 ;  /* 0x0000000c00063202 */ /* 0x001fe20000000f00 */
        /* <DEDUP_REMOVED lines=19> */
[----:B0-----:R-:W-:Y:S01]  /*a080*/  @P0 IMAD.MOV.U32 R6, RZ, RZ, R12 ;  /* 0x000000ffff060224 */ /* 0x001fe200078e000c */
[----:B------:R-:W-:-:S05]  /*a090*/  @P0 MOV R7, R13 ;  /* 0x0000000d00070202 */ /* 0x000fca0000000f00 */
        /* <DEDUP_REMOVED lines=21> */
[----:B------:R-:W-:Y:S02]  /*a1f0*/  ISETP.GT.AND P5, PT, R0, 0x61, P1 ;  /* 0x000000610000780c */ /* 0x000fe40000fa4270 */
        /* <DEDUP_REMOVED lines=31> */
[C---:B------:R-:W-:Y:S02]  /*a3f0*/  ISETP.GT.AND P3, PT, R0.reuse, 0x78, P1 ;  /* 0x000000780000780c */ /* 0x040fe40000f64270 */
[C---:B------:R-:W-:Y:S01]  /*a400*/  ISETP.GT.AND P1, PT, R0.reuse, 0x79, P1 ;  /* 0x000000790000780c */ /* 0x040fe20000f24270 */
[----:B------:R-:W-:Y:S01]  /*a410*/  @P4 STG.E.U16 desc[UR36][R4.64+0xe0], R80 ;  /* 0x0000e05004004986 */ /* 0x000fe2000c101524 */
[----:B------:R-:W-:-:S03]  /*a420*/  ISETP.GT.AND P4, PT, R0, 0x71, P2 ;  /* 0x000000710000780c */ /* 0x000fc60001784270 */
[----:B------:R-:W-:Y:S01]  /*a430*/  @P5 STG.E.U16 desc[UR36][R4.64+0xe2], R81 ;  /* 0x0000e25104005986 */ /* 0x000fe2000c101524 */
[C---:B------:R-:W-:Y:S02]  /*a440*/  ISETP.GT.AND P5, PT, R0.reuse, 0x78, P2 ;  /* 0x000000780000780c */ /* 0x040fe400017a4270 */
[----:B------:R-:W-:Y:S01]  /*a450*/  ISETP.GT.AND P2, PT, R0, 0x79, P2 ;  /* 0x000000790000780c */ /* 0x000fe20001744270 */
[----:B0-----:R-:W-:Y:S02]  /*a460*/  @P0 IMAD.MOV.U32 R6, RZ, RZ, R12 ;  /* 0x000000ffff060224 */ /* 0x001fe400078e000c */
[----:B------:R-:W-:-:S05]  /*a470*/  @P0 IMAD.MOV.U32 R7, RZ, RZ, R13 ;  /* 0x000000ffff070224 */ /* 0x000fca00078e000d */
[----:B------:R0:W-:Y:S02]  /*a480*/  @P0 STG.E.U16 desc[UR36][R6.64+0xe0], R82 ;  /* 0x0000e05206000986 */ /* 0x0001e4000c101524 */
[----:B0-----:R-:W-:Y:S01]  /*a490*/  @P4 MOV R6, R12 ;  /* 0x0000000c00064202 */ /* 0x001fe20000000f00 */
[----:B------:R-:W-:-:S05]  /*a4a0*/  @P4 IMAD.MOV.U32 R7, RZ, RZ, R13 ;  /* 0x000000ffff074224 */ /* 0x000fca00078e000d */
[----:B------:R-:W-:Y:S04]  /*a4b0*/  @P4 STG.E.U16 desc[UR36][R6.64+0xe2], R83 ;  /* 0x0000e25306004986 */ /* 0x000fe8000c101524 */
[----:B------:R-:W-:Y:S04]  /*a4c0*/  @P3 STG.E.U16 desc[UR36][R4.64+0xf0], R84 ;  /* 0x0000f05404003986 */ /* 0x000fe8000c101524 */
[----:B------:R0:W-:Y:S02]  /*a4d0*/  @P1 STG.E.U16 desc[UR36][R4.64+0xf2], R85 ;  /* 0x0000f25504001986 */ /* 0x0001e4000c101524 */
[----:B0-----:R-:W-:-:S02]  /*a4e0*/  @P5 IMAD.MOV.U32 R4, RZ, RZ, R12 ;  /* 0x000000ffff045224 */ /* 0x001fc400078e000c */
[----:B------:R-:W-:-:S05]  /*a4f0*/  @P5 IMAD.MOV.U32 R5, RZ, RZ, R13 ;  /* 0x000000ffff055224 */ /* 0x000fca00078e000d */
[----:B------:R0:W-:Y:S04]  /*a500*/  @P5 STG.E.U16 desc[UR36][R4.64+0xf0], R86 ;  /* 0x0000f05604005986 */ /* 0x0001e8000c101524 */
[----:B------:R0:W-:Y:S02]  /*a510*/  @P2 STG.E.U16 desc[UR36][R12.64+0xf2], R87 ;  /* 0x0000f2570c002986 */ /* 0x0001e4000c101524 */
.L_x_280:
[----:B------:R-:W-:Y:S05]  /*a520*/  BSYNC B0 ;  /* 0x0000000000007941 */ /* 0x000fea0003800000 */
.L_x_28:
[----:B------:R-:W-:Y:S01]  /*a530*/  ULDC UR4, c[0x0][0xc] ;  /* 0x0000030000047ab9 */ /* 0x000fe20000000800 */
[----:B------:R-:W-:Y:S01]  /*a540*/  ULDC UR5, c[0x0][0x10] ;  /* 0x0000040000057ab9 */ /* 0x000fe20000000800 */
[----:B0-----:R-:W0:Y:S01]  /*a550*/  LDC R3, c[0x0][0x14] ;  /* 0x00000500ff037b82 */ /* 0x001e220000000800 */
[----:B------:R-:W-:Y:S01]  /*a560*/  UIMAD.WIDE.U32 UR4, UR4, UR5, URZ ;  /* 0x00000005040472a5 */ /* 0x000fe2000f8e003f */
[----:B------:R-:W-:Y:S01]  /*a570*/  PRMT R0, RZ, 0x7610, R0 ;  /* 0x00007610ff007816 */ /* 0x000fe20000000000 */
[----:B------:R-:W-:Y:S02]  /*a580*/  IMAD.MOV.U32 R153, RZ, RZ, -0x1 ;  /* 0xffffffffff997424 */ /* 0x000fe400078e00ff */
[----:B------:R-:W-:Y:S02]  /*a590*/  IMAD.MOV.U32 R23, RZ, RZ, -0x1 ;  /* 0xffffffffff177424 */ /* 0x000fe400078e00ff */
[----:B0-----:R-:W-:-:S04]  /*a5a0*/  IMAD.WIDE.U32 R16, R3, UR4, R16 ;  /* 0x0000000403107c25 */ /* 0x001fc8000f8e0010 */
[----:B------:R-:W-:Y:S01]  /*a5b0*/  IMAD R3, R3, UR5, RZ ;  /* 0x0000000503037c24 */ /* 0x000fe2000f8e02ff */
[----:B------:R-:W-:Y:S02]  /*a5c0*/  ULDC.64 UR4, c[0x0][0x650] ;  /* 0x0001940000047ab9 */ /* 0x000fe40000000a00 */
[----:B------:R-:W-:Y:S01]  /*a5d0*/  ISETP.GE.U32.AND P0, PT, R16, UR4, PT ;  /* 0x0000000410007c0c */ /* 0x000fe2000bf06070 */
[----:B------:R-:W-:-:S05]  /*a5e0*/  IMAD.IADD R17, R17, 0x1, R3 ;  /* 0x0000000111117824 */ /* 0x000fca00078e0203 */
[----:B------:R-:W-:-:S13]  /*a5f0*/  ISETP.GE.U32.AND.EX P0, PT, R17, UR5, PT, P0 ;  /* 0x0000000511007c0c */ /* 0x000fda000bf06100 */
[----:B------:R-:W-:Y:S05]  /*a600*/  @P0 BRA `(.L_x_281) ;  /* 0x0000000400640947 */ /* 0x000fea0003800000 */
[----:B------:R-:W0:Y:S01]  /*a610*/  S2R R12, SR_CTAID.X ;  /* 0x00000000000c7919 */ /* 0x000e220000002500 */
[----:B-12---:R-:W1:Y:S01]  /*a620*/  LDC.64 R10, c[0x0][0x628] ;  /* 0x00018a00ff0a7b82 */ /* 0x006e620000000a00 */
[----:B------:R-:W-:Y:S01]  /*a630*/  ULDC UR4, c[0x0][0x150] ;  /* 0x0000540000047ab9 */ /* 0x000fe20000000800 */
[----:B------:R-:W-:Y:S01]  /*a640*/  MOV R8, R16 ;  /* 0x0000001000087202 */ /* 0x000fe20000000f00 */
[----:B------:R-:W2:Y:S01]  /*a650*/  S2R R24, SR_CTAID.Y ;  /* 0x0000000000187919 */ /* 0x000ea20000002600 */
[----:B------:R-:W-:-:S04]  /*a660*/  IMAD.MOV.U32 R9, RZ, RZ, R17 ;  /* 0x000000ffff097224 */ /* 0x000fc800078e0011 */
[----:B------:R-:W2:Y:S08]  /*a670*/  LDC R21, c[0x0][0x144] ;  /* 0x00005100ff157b82 */ /* 0x000eb00000000800 */
[----:B------:R-:W2:Y:S08]  /*a680*/  LDC R0, c[0x0][0x630] ;  /* 0x00018c00ff007b82 */ /* 0x000eb00000000800 */
[----:B------:R-:W2:Y:S01]  /*a690*/  LDC.64 R14, c[0x0][0x620] ;  /* 0x00018800ff0e7b82 */ /* 0x000ea20000000a00 */
[----:B-1----:R-:W-:-:S04]  /*a6a0*/  ISETP.NE.U32.AND P0, PT, R10, RZ, PT ;  /* 0x000000ff0a00720c */ /* 0x002fc80003f05070 */
[----:B------:R-:W-:Y:S02]  /*a6b0*/  ISETP.NE.AND.EX P0, PT, R11, RZ, PT, P0 ;  /* 0x000000ff0b00720c */ /* 0x000fe40003f05300 */
[----:B0-----:R-:W-:-:S05]  /*a6c0*/  I2FP.F32.U32 R3, R12 ;  /* 0x0000000c00037245 */ /* 0x001fca0000201000 */
[----:B------:R-:W-:-:S04]  /*a6d0*/  FMUL R3, R3, UR4 ;  /* 0x0000000403037c20 */ /* 0x000fc80008400000 */
[----:B------:R0:W1:Y:S02]  /*a6e0*/  F2I.U32.TRUNC.NTZ R20, R3 ;  /* 0x0000000300147305 */ /* 0x000064000020f000 */
[----:B------:R-:W-:Y:S05]  /*a6f0*/  @!P0 BRA `(.L_x_282) ;  /* 0x0000000000288947 */ /* 0x000fea0003800000 */
[----:B0-----:R-:W0:Y:S02]  /*a700*/  LDC R3, c[0x0][0x634] ;  /* 0x00018d00ff037b82 */ /* 0x001e240000000800 */
[----:B0-----:R-:W-:-:S05]  /*a710*/  IADD3 R3, P0, R16, R3, RZ ;  /* 0x0000000310037210 */ /* 0x001fca0007f1e0ff */
[----:B------:R-:W-:-:S04]  /*a720*/  IMAD.X R13, RZ, RZ, R17, P0 ;  /* 0x000000ffff0d7224 */ /* 0x000fc800000e0611 */
[----:B------:R-:W-:-:S04]  /*a730*/  IMAD.WIDE.U32 R4, R13, R10, RZ ;  /* 0x0000000a0d047225 */ /* 0x000fc800078e00ff */
[----:B------:R-:W-:-:S04]  /*a740*/  IMAD.WIDE.U32 R6, P0, R3, R11, R4 ;  /* 0x0000000b03067225 */ /* 0x000fc80007800004 */
[----:B------:R-:W-:-:S04]  /*a750*/  IMAD.WIDE.U32 R4, R3, R10, RZ ;  /* 0x0000000a03047225 */ /* 0x000fc800078e00ff */
[----:B------:R-:W-:Y:S01]  /*a760*/  IMAD.X R9, RZ, RZ, RZ, P0 ;  /* 0x000000ffff097224 */ /* 0x000fe200000e06ff */
[----:B------:R-:W-:Y:S01]  /*a770*/  IADD3 RZ, P0, R5, R6, RZ ;  /* 0x0000000605ff7210 */ /* 0x000fe20007f1e0ff */
[----:B------:R-:W-:-:S04]  /*a780*/  IMAD.MOV.U32 R8, RZ, RZ, R7 ;  /* 0x000000ffff087224 */ /* 0x000fc800078e0007 */
[----:B------:R-:W-:-:S08]  /*a790*/  IMAD.WIDE.U32.X R8, R13, R11, R8, P0 ;  /* 0x0000000b0d087225 */ /* 0x000fd000000e0408 */
.L_x_282:
[----:B------:R-:W3:Y:S01]  /*a7a0*/  LDC.64 R28, c[0x0][0x640] ;  /* 0x00019000ff1c7b82 */ /* 0x000ee20000000a00 */
[-CC-:B--2---:R-:W-:Y:S01]  /*a7b0*/  SHF.R.U64 R23, R8, R0.reuse, R9.reuse ;  /* 0x0000000008177219 */ /* 0x184fe20000001209 */
[----:B-1----:R-:W-:Y:S01]  /*a7c0*/  IMAD.MOV R20, RZ, RZ, -R20 ;  /* 0x000000ffff147224 */ /* 0x002fe200078e0a14 */
[----:B------:R-:W-:Y:S01]  /*a7d0*/  SHF.R.U32.HI R0, RZ, R0, R9 ;  /* 0x00000000ff007219 */ /* 0x000fe20000011609 */
[----:B------:R-:W-:Y:S01]  /*a7e0*/  ULDC UR4, c[0x0][0x154] ;  /* 0x0000550000047ab9 */ /* 0x000fe20000000800 */
[----:B0-----:R-:W-:Y:S01]  /*a7f0*/  IADD3 R3, P0, RZ, -R23, RZ ;  /* 0x80000017ff037210 */ /* 0x001fe20007f1e0ff */
[----:B------:R-:W-:Y:S02]  /*a800*/  IMAD R21, R21, R20, R12 ;  /* 0x0000001415157224 */ /* 0x000fe400078e020c */
[----:B------:R-:W0:Y:S01]  /*a810*/  LDC R6, c[0x0][0x618] ;  /* 0x00018600ff067b82 */ /* 0x000e220000000800 */
[----:B------:R-:W-:Y:S02]  /*a820*/  IMAD.MOV.U32 R7, RZ, RZ, 0x1 ;  /* 0x00000001ff077424 */ /* 0x000fe400078e00ff */
[----:B------:R-:W-:-:S04]  /*a830*/  IMAD.X R5, RZ, RZ, ~R0, P0 ;  /* 0x000000ffff057224 */ /* 0x000fc800000e0e00 */
[-C--:B------:R-:W-:Y:S01]  /*a840*/  IMAD R0, R5, R14.reuse, RZ ;  /* 0x0000000e05007224 */ /* 0x080fe200078e02ff */
[----:B------:R-:W1:Y:S01]  /*a850*/  LDC R8, c[0x0][0x608] ;  /* 0x00018200ff087b82 */ /* 0x000e620000000800 */
[----:B------:R-:W-:-:S04]  /*a860*/  IMAD.WIDE.U32 R4, R3, R14, R16 ;  /* 0x0000000e03047225 */ /* 0x000fc800078e0010 */
[----:B------:R-:W-:Y:S01]  /*a870*/  IMAD R3, R3, R15, R0 ;  /* 0x0000000f03037224 */ /* 0x000fe200078e0200 */
[----:B------:R-:W-:Y:S02]  /*a880*/  I2FP.F32.U32 R0, R24 ;  /* 0x0000001800007245 */ /* 0x000fe40000201000 */
[----:B------:R-:W2:Y:S01]  /*a890*/  LDC R26, c[0x0][0x658] ;  /* 0x00019600ff1a7b82 */ /* 0x000ea20000000800 */
[----:B---3--:R-:W-:Y:S02]  /*a8a0*/  ISETP.NE.U32.AND P0, PT, R28, RZ, PT ;  /* 0x000000ff1c00720c */ /* 0x008fe40003f05070 */
[----:B------:R-:W-:Y:S01]  /*a8b0*/  IADD3 R3, R5, R3, RZ ;  /* 0x0000000305037210 */ /* 0x000fe20007ffe0ff */
[----:B------:R-:W-:Y:S01]  /*a8c0*/  FMUL R0, R0, UR4 ;  /* 0x0000000400007c20 */ /* 0x000fe20008400000 */
[----:B------:R-:W-:Y:S01]  /*a8d0*/  ISETP.NE.AND.EX P0, PT, R29, RZ, PT, P0 ;  /* 0x000000ff1d00720c */ /* 0x000fe20003f05300 */
[----:B------:R-:W-:Y:S02]  /*a8e0*/  IMAD.MOV.U32 R5, RZ, RZ, -0x1 ;  /* 0xffffffffff057424 */ /* 0x000fe400078e00ff */
[----:B------:R-:W3:Y:S01]  /*a8f0*/  LDC R15, c[0x0][0x148] ;  /* 0x00005200ff0f7b82 */ /* 0x000ee20000000800 */
[-CC-:B0-----:R-:W-:Y:S01]  /*a900*/  SHF.R.U64 R12, R4, R6.reuse, R3.reuse ;  /* 0x00000006040c7219 */ /* 0x181fe20000001203 */
[----:B------:R0:W0:Y:S01]  /*a910*/  F2I.U32.TRUNC.NTZ R13, R0 ;  /* 0x00000000000d7305 */ /* 0x000022000020f000 */
[----:B------:R-:W-:-:S05]  /*a920*/  SHF.R.U32.HI R3, RZ, R6, R3 ;  /* 0x00000006ff037219 */ /* 0x000fca0000011603 */
[----:B------:R-:W0:Y:S01]  /*a930*/  LDC R20, c[0x0][0x600] ;  /* 0x00018000ff147b82 */ /* 0x000e220000000800 */
[-CC-:B-1----:R-:W-:Y:S02]  /*a940*/  SHF.R.U64 R10, R12, R8.reuse, R3.reuse ;  /* 0x000000080c0a7219 */ /* 0x182fe40000001203 */
[----:B------:R-:W-:-:S05]  /*a950*/  SHF.R.U32.HI R3, RZ, R8, R3 ;  /* 0x00000008ff037219 */ /* 0x000fca0000011603 */
[----:B------:R-:W1:Y:S01]  /*a960*/  LDC R27, c[0x0][0x648] ;  /* 0x00019200ff1b7b82 */ /* 0x000e620000000800 */
[-C--:B--2---:R-:W-:Y:S02]  /*a970*/  SHF.L.U32 R4, R5, R26.reuse, RZ ;  /* 0x0000001a05047219 */ /* 0x084fe400000006ff */
[--C-:B------:R-:W-:Y:S02]  /*a980*/  SHF.R.U64 R14, R10, R26, R3.reuse ;  /* 0x0000001a0a0e7219 */ /* 0x100fe40000001203 */
[----:B------:R-:W-:Y:S02]  /*a990*/  LOP3.LUT R25, RZ, R4, RZ, 0x33, !PT ;  /* 0x00000004ff197212 */ /* 0x000fe400078e33ff */
[-C--:B------:R-:W-:Y:S01]  /*a9a0*/  SHF.R.U32.HI R5, RZ, R26.reuse, R3 ;  /* 0x0000001aff057219 */ /* 0x080fe20000011603 */
[----:B------:R-:W2:Y:S01]  /*a9b0*/  LDC R30, c[0x0][0x638] ;  /* 0x00018e00ff1e7b82 */ /* 0x000ea20000000800 */
[----:B------:R-:W-:Y:S01]  /*a9c0*/  SHF.L.U32 R152, R7, R26, RZ ;  /* 0x0000001a07987219 */ /* 0x000fe200000006ff */
[----:B------:R-:W-:-:S06]  /*a9d0*/  IMAD.MOV.U32 R4, RZ, RZ, R14 ;  /* 0x000000ffff047224 */ /* 0x000fcc00078e000e */
[----:B------:R-:W0:Y:S01]  /*a9e0*/  LDC R31, c[0x0][0x610] ;  /* 0x00018400ff1f7b82 */ /* 0x000e220000000800 */
[----:B------:R-:W-:Y:S05]  /*a9f0*/  @!P0 BRA `(.L_x_283) ;  /* 0x0000000000288947 */ /* 0x000fea0003800000 */
[----:B------:R-:W4:Y:S02]  /*aa00*/  LDC R3, c[0x0][0x64c] ;  /* 0x00019300ff037b82 */ /* 0x000f240000000800 */
[----:B----4-:R-:W-:-:S05]  /*aa10*/  IADD3 R3, P0, R14, R3, RZ ;  /* 0x000000030e037210 */ /* 0x010fca0007f1e0ff */
        /* <DEDUP_REMOVED lines=8> */
.L_x_283:
[----:B------:R-:W-:Y:S01]  /*aaa0*/  ISETP.NE.AND P0, PT, R2, 0x1, PT ;  /* 0x000000010200780c */ /* 0x000fe20003f05270 */
[----:B0-----:R-:W-:Y:S01]  /*aab0*/  VIADD R7, R20, 0xffffffff ;  /* 0xffffffff14077836 */ /* 0x001fe20000000000 */
[----:B-1----:R-:W-:Y:S01]  /*aac0*/  SHF.R.U64 R0, R4, R27, R5 ;  /* 0x0000001b04007219 */ /* 0x002fe20000001205 */
[----:B------:R-:W-:Y:S01]  /*aad0*/  IMAD.MOV.U32 R4, RZ, RZ, 0x1 ;  /* 0x00000001ff047424 */ /* 0x000fe200078e00ff */
[----:B------:R-:W-:Y:S02]  /*aae0*/  LOP3.LUT R5, R10, R25, RZ, 0xc0, !PT ;  /* 0x000000190a057212 */ /* 0x000fe400078ec0ff */
[----:B------:R-:W-:Y:S01]  /*aaf0*/  IADD3 R13, -R13, RZ, RZ ;  /* 0x000000ff0d0d7210 */ /* 0x000fe20007ffe1ff */
[----:B------:R-:W-:Y:S02]  /*ab00*/  IMAD.MOV R3, RZ, RZ, -R0 ;  /* 0x000000ffff037224 */ /* 0x000fe400078e0a00 */
[----:B------:R-:W-:Y:S01]  /*ab10*/  IMAD R152, R152, R0, R5 ;  /* 0x0000000098987224 */ /* 0x000fe200078e0205 */
[----:B------:R-:W-:Y:S01]  /*ab20*/  LOP3.LUT R5, R12, R7, RZ, 0xc0, !PT ;  /* 0x000000070c057212 */ /* 0x000fe200078ec0ff */
[----:B--2---:R-:W-:-:S02]  /*ab30*/  IMAD R0, R3, R30, R14 ;  /* 0x0000001e03007224 */ /* 0x004fc400078e020e */
[----:B---3--:R-:W-:Y:S02]  /*ab40*/  @P0 IMAD R21, R15, R13, R24 ;  /* 0x0000000d0f150224 */ /* 0x008fe400078e0218 */
[----:B------:R-:W-:Y:S01]  /*ab50*/  IMAD R3, R0, R20, R5 ;  /* 0x0000001400037224 */ /* 0x000fe200078e0205 */
[----:B------:R-:W-:Y:S01]  /*ab60*/  PRMT R0, R4, 0x7610, R0 ;  /* 0x0000761004007816 */ /* 0x000fe20000000000 */
[----:B------:R-:W-:-:S05]  /*ab70*/  IMAD R152, R152, R31, R21 ;  /* 0x0000001f98987224 */ /* 0x000fca00078e0215 */
[----:B------:R-:W-:Y:S02]  /*ab80*/  SEL R153, R3, R152, !P0 ;  /* 0x0000009803997207 */ /* 0x000fe40004000000 */
[----:B------:R-:W-:-:S07]  /*ab90*/  SEL R152, R152, R3, !P0 ;  /* 0x0000000398987207 */ /* 0x000fce0004000000 */
.L_x_281:
[----:B------:R-:W-:-:S13]  /*aba0*/  LOP3.LUT P0, RZ, R0, 0xff, RZ, 0xc0, !PT ;  /* 0x000000ff00ff7812 */ /* 0x000fda000780c0ff */
[----:B------:R-:W-:Y:S05]  /*abb0*/  @P0 BRA `(.L_x_284) ;  /* 0xffffff6000dc0947 */ /* 0x000fea000383ffff */
[----:B------:R-:W-:Y:S05]  /*abc0*/  EXIT ;  /* 0x000000000000794d */ /* 0x000fea0003800000 */
.L_x_3:
[----:B0-----:R-:W-:Y:S01]  /*abd0*/  ULDC.64 UR4, c[0x0][0x650] ;  /* 0x0001940000047ab9 */ /* 0x001fe20000000a00 */
        /* <DEDUP_REMOVED lines=8> */
[----:B------:R-:W-:Y:S01]  /*ac60*/  MOV R10, R16 ;  /* 0x00000010000a7202 */ /* 0x000fe20000000f00 */
[----:B------:R-:W-:-:S06]  /*ac70*/  IMAD.MOV.U32 R11, RZ, RZ, R17 ;  /* 0x000000ffff0b7224 */ /* 0x000fcc00078e0011 */
        /* <DEDUP_REMOVED lines=15> */
.L_x_286:
[--C-:B------:R-:W-:Y:S01]  /*ad70*/  SHF.R.U64 R12, R10, R14, R11.reuse ;  /* 0x0000000e0a0c7219 */ /* 0x100fe2000000120b */
[----:B------:R-:W0:Y:S01]  /*ad80*/  LDC R22, c[0x0][0x618] ;  /* 0x00018600ff167b82 */ /* 0x000e220000000800 */
[----:B------:R-:W-:Y:S01]  /*ad90*/  I2FP.F32.U32 R6, R4 ;  /* 0x0000000400067245 */ /* 0x000fe20000201000 */
[----:B------:R-:W-:Y:S01]  /*ada0*/  ULDC UR4, c[0x0][0x150] ;  /* 0x0000540000047ab9 */ /* 0x000fe20000000800 */
[----:B------:R-:W-:Y:S02]  /*adb0*/  SHF.R.U32.HI R5, RZ, R14, R11 ;  /* 0x0000000eff057219 */ /* 0x000fe4000001160b */
[----:B------:R-:W-:Y:S01]  /*adc0*/  IADD3 R9, P0, RZ, -R12, RZ ;  /* 0x8000000cff097210 */ /* 0x000fe20007f1e0ff */
[----:B------:R-:W-:Y:S01]  /*add0*/  FMUL R11, R6, UR4 ;  /* 0x00000004060b7c20 */ /* 0x000fe20008400000 */
[----:B------:R-:W-:Y:S01]  /*ade0*/  ULDC UR4, c[0x0][0x154] ;  /* 0x0000550000047ab9 */ /* 0x000fe20000000800 */
[----:B------:R-:W1:Y:S02]  /*adf0*/  LDC.64 R24, c[0x0][0x640] ;  /* 0x00019000ff187b82 */ /* 0x000e640000000a00 */
[----:B------:R-:W-:-:S02]  /*ae00*/  IMAD.X R5, RZ, RZ, ~R5, P0 ;  /* 0x000000ffff057224 */ /* 0x000fc400000e0e05 */
[----:B------:R-:W2:Y:S01]  /*ae10*/  F2I.U32.TRUNC.NTZ R11, R11 ;  /* 0x0000000b000b7305 */ /* 0x000ea2000020f000 */
[----:B------:R-:W-:-:S03]  /*ae20*/  IMAD.WIDE.U32 R6, R9, R20, R16 ;  /* 0x0000001409067225 */ /* 0x000fc600078e0010 */
[----:B------:R-:W3:Y:S01]  /*ae30*/  LDC R13, c[0x0][0x144] ;  /* 0x00005100ff0d7b82 */ /* 0x000ee20000000800 */
[----:B------:R-:W-:-:S04]  /*ae40*/  IMAD R8, R5, R20, RZ ;  /* 0x0000001405087224 */ /* 0x000fc800078e02ff */
[----:B------:R-:W-:Y:S02]  /*ae50*/  IMAD R5, R9, R21, R8 ;  /* 0x0000001509057224 */ /* 0x000fe400078e0208 */
[----:B------:R-:W-:Y:S01]  /*ae60*/  IMAD.MOV.U32 R8, RZ, RZ, -0x1 ;  /* 0xffffffffff087424 */ /* 0x000fe200078e00ff */
[----:B------:R-:W4:Y:S01]  /*ae70*/  LDC R14, c[0x0][0x608] ;  /* 0x00018200ff0e7b82 */ /* 0x000f220000000800 */
[----:B------:R-:W-:Y:S01]  /*ae80*/  IMAD.IADD R5, R7, 0x1, R5 ;  /* 0x0000000107057824 */ /* 0x000fe200078e0205 */
[----:B------:R-:W-:-:S04]  /*ae90*/  I2FP.F32.U32 R7, R3 ;  /* 0x0000000300077245 */ /* 0x000fc80000201000 */
[-CC-:B0-----:R-:W-:Y:S01]  /*aea0*/  SHF.R.U64 R10, R6, R22.reuse, R5.reuse ;  /* 0x00000016060a7219 */ /* 0x181fe20000001205 */
[----:B------:R-:W-:Y:S01]  /*aeb0*/  FMUL R7, R7, UR4 ;  /* 0x0000000407077c20 */ /* 0x000fe20008400000 */
[----:B------:R-:W0:Y:S01]  /*aec0*/  LDC R9, c[0x0][0x658] ;  /* 0x00019600ff097b82 */ /* 0x000e220000000800 */
[----:B--2---:R-:W-:Y:S02]  /*aed0*/  IADD3 R6, -R11, RZ, RZ ;  /* 0x000000ff0b067210 */ /* 0x004fe40007ffe1ff */
[----:B-1----:R-:W-:Y:S02]  /*aee0*/  ISETP.NE.U32.AND P0, PT, R24, RZ, PT ;  /* 0x000000ff1800720c */ /* 0x002fe40003f05070 */
[----:B------:R-:W-:Y:S02]  /*aef0*/  SHF.R.U32.HI R5, RZ, R22, R5 ;  /* 0x00000016ff057219 */ /* 0x000fe40000011605 */
[----:B------:R-:W-:Y:S01]  /*af00*/  ISETP.NE.AND.EX P0, PT, R25, RZ, PT, P0 ;  /* 0x000000ff1900720c */ /* 0x000fe20003f05300 */
[----:B------:R-:W1:Y:S01]  /*af10*/  LDC R20, c[0x0][0x148] ;  /* 0x00005200ff147b82 */ /* 0x000e620000000800 */
[----:B---3--:R-:W-:-:S02]  /*af20*/  IMAD R23, R13, R6, R4 ;  /* 0x000000060d177224 */ /* 0x008fc400078e0204 */
[----:B------:R-:W-:-:S05]  /*af30*/  IMAD.MOV.U32 R6, RZ, RZ, 0x1 ;  /* 0x00000001ff067424 */ /* 0x000fca00078e00ff */
[----:B------:R-:W2:Y:S01]  /*af40*/  LDC R21, c[0x0][0x600] ;  /* 0x00018000ff157b82 */ /* 0x000ea20000000800 */
[-CC-:B----4-:R-:W-:Y:S02]  /*af50*/  SHF.R.U64 R13, R10, R14.reuse, R5.reuse ;  /* 0x0000000e0a0d7219 */ /* 0x190fe40000001205 */
[----:B------:R-:W-:Y:S02]  /*af60*/  SHF.R.U32.HI R4, RZ, R14, R5 ;  /* 0x0000000eff047219 */ /* 0x000fe40000011605 */
[----:B------:R3:W4:Y:S03]  /*af70*/  F2I.U32.TRUNC.NTZ R14, R7 ;  /* 0x00000007000e7305 */ /* 0x000726000020f000 */
[----:B------:R-:W1:Y:S01]  /*af80*/  LDC R26, c[0x0][0x648] ;  /* 0x00019200ff1a7b82 */ /* 0x000e620000000800 */
[-C--:B0-----:R-:W-:Y:S02]  /*af90*/  SHF.R.U64 R15, R13, R9.reuse, R4 ;  /* 0x000000090d0f7219 */ /* 0x081fe40000001204 */
[----:B------:R-:W-:-:S02]  /*afa0*/  SHF.L.U32 R8, R8, R9, RZ ;  /* 0x0000000908087219 */ /* 0x000fc400000006ff */
[-C--:B------:R-:W-:Y:S01]  /*afb0*/  SHF.R.U32.HI R5, RZ, R9.reuse, R4 ;  /* 0x00000009ff057219 */ /* 0x080fe20000011604 */
[----:B------:R-:W-:Y:S01]  /*afc0*/  IMAD.MOV.U32 R4, RZ, RZ, R15 ;  /* 0x000000ffff047224 */ /* 0x000fe200078e000f */
[----:B------:R-:W-:Y:S01]  /*afd0*/  SHF.L.U32 R22, R6, R9, RZ ;  /* 0x0000000906167219 */ /* 0x000fe200000006ff */
[----:B------:R-:W0:Y:S01]  /*afe0*/  LDC R27, c[0x0][0x638] ;  /* 0x00018e00ff1b7b82 */ /* 0x000e220000000800 */
[----:B------:R-:W-:-:S07]  /*aff0*/  LOP3.LUT R28, RZ, R8, RZ, 0x33, !PT ;  /* 0x00000008ff1c7212 */ /* 0x000fce00078e33ff */
[----:B------:R-:W0:Y:S01]  /*b000*/  LDC R29, c[0x0][0x610] ;  /* 0x00018400ff1d7b82 */ /* 0x000e220000000800 */
[----:B---34-:R-:W-:Y:S05]  /*b010*/  @!P0 BRA `(.L_x_287) ;  /* 0x0000000000288947 */ /* 0x018fea0003800000 */
[----:B------:R-:W3:Y:S02]  /*b020*/  LDC R4, c[0x0][0x64c] ;  /* 0x00019300ff047b82 */ /* 0x000ee40000000800 */
[----:B---3--:R-:W-:-:S05]  /*b030*/  IADD3 R9, P0, R15, R4, RZ ;  /* 0x000000040f097210 */ /* 0x008fca0007f1e0ff */
        /* <DEDUP_REMOVED lines=8> */
.L_x_287:
[----:B------:R-:W-:Y:S01]  /*b0c0*/  ISETP.NE.AND P0, PT, R2, 0x1, PT ;  /* 0x000000010200780c */ /* 0x000fe20003f05270 */
[----:B--2---:R-:W-:Y:S01]  /*b0d0*/  VIADD R7, R21, 0xffffffff ;  /* 0xffffffff15077836 */ /* 0x004fe20000000000 */
[----:B-1----:R-:W-:Y:S01]  /*b0e0*/  SHF.R.U64 R5, R4, R26, R5 ;  /* 0x0000001a04057219 */ /* 0x002fe20000001205 */
[----:B------:R-:W-:Y:S01]  /*b0f0*/  IMAD.MOV.U32 R8, RZ, RZ, R12 ;  /* 0x000000ffff087224 */ /* 0x000fe200078e000c */
[----:B------:R-:W-:Y:S02]  /*b100*/  IADD3 R14, -R14, RZ, RZ ;  /* 0x000000ff0e0e7210 */ /* 0x000fe40007ffe1ff */
[----:B------:R-:W-:Y:S01]  /*b110*/  LOP3.LUT R4, R13, R28, RZ, 0xc0, !PT ;  /* 0x0000001c0d047212 */ /* 0x000fe200078ec0ff */
[----:B------:R-:W-:Y:S01]  /*b120*/  IMAD.MOV R6, RZ, RZ, -R5 ;  /* 0x000000ffff067224 */ /* 0x000fe200078e0a05 */
[----:B------:R-:W-:-:S03]  /*b130*/  LOP3.LUT R10, R10, R7, RZ, 0xc0, !PT ;  /* 0x000000070a0a7212 */ /* 0x000fc600078ec0ff */
[----:B------:R-:W-:Y:S02]  /*b140*/  IMAD R4, R22, R5, R4 ;  /* 0x0000000516047224 */ /* 0x000fe400078e0204 */
[----:B------:R-:W-:Y:S02]  /*b150*/  @P0 IMAD R23, R20, R14, R3 ;  /* 0x0000000e14170224 */ /* 0x000fe400078e0203 */
[----:B0-----:R-:W-:Y:S02]  /*b160*/  IMAD R3, R6, R27, R15 ;  /* 0x0000001b06037224 */ /* 0x001fe400078e020f */
[----:B------:R-:W-:Y:S02]  /*b170*/  IMAD R7, R4, R29, R23 ;  /* 0x0000001d04077224 */ /* 0x000fe400078e0217 */
[----:B------:R-:W-:Y:S02]  /*b180*/  IMAD R4, R3, R21, R10 ;  /* 0x0000001503047224 */ /* 0x000fe400078e020a */
[----:B------:R-:W-:-:S03]  /*b190*/  IMAD.MOV.U32 R6, RZ, RZ, 0x1 ;  /* 0x00000001ff067424 */ /* 0x000fc600078e00ff */
[----:B------:R-:W-:Y:S02]  /*b1a0*/  SEL R9, R4, R7, !P0 ;  /* 0x0000000704097207 */ /* 0x000fe40004000000 */
[----:B------:R-:W-:-:S07]  /*b1b0*/  SEL R7, R7, R4, !P0 ;  /* 0x0000000407077207 */ /* 0x000fce0004000000 */
.L_x_285:
[----:B------:R-:W-:-:S08]  /*b1c0*/  NOP ;  /* 0x0000000000007918 */ /* 0x000fd00000000000 */
[----:B------:R-:W0:-:S00]  /*b1d0*/  USETMAXREG.DEALLOC.CTAPOOL 0x28 ;  /* 0x00000028000079c8 */ /* 0x000e0000080e0500 */
[----:B0-----:R-:W-:-:S13]  /*b1e0*/  ISETP.NE.AND P0, PT, R0, RZ, PT ;  /* 0x000000ff0000720c */ /* 0x001fda0003f05270 */
[----:B------:R-:W-:Y:S05]  /*b1f0*/  @P0 EXIT ;  /* 0x000000000000094d */ /* 0x000fea0003800000 */
[----:B------:R-:W-:Y:S01]  /*b200*/  LOP3.LUT P0, RZ, R6, 0xff, RZ, 0xc0, !PT ;  /* 0x000000ff06ff7812 */ /* 0x000fe2000780c0ff */
[----:B------:R-:W-:Y:S02]  /*b210*/  IMAD.MOV.U32 R3, RZ, RZ, 0x1 ;  /* 0x00000001ff037424 */ /* 0x000fe400078e00ff */
[----:B------:R-:W-:-:S10]  /*b220*/  IMAD.MOV.U32 R0, RZ, RZ, RZ ;  /* 0x000000ffff007224 */ /* 0x000fd400078e00ff */
[----:B------:R-:W-:Y:S05]  /*b230*/  @!P0 BRA `(.L_x_288) ;  /* 0x0000000c00348947 */ /* 0x000fea0003800000 */
[----:B------:R-:W0:Y:S01]  /*b240*/  LDC R0, c[0x0][0x28c] ;  /* 0x0000a300ff007b82 */ /* 0x000e220000000800 */
[----:B------:R-:W-:Y:S01]  /*b250*/  ULDC UR5, c[0x0][0x600] ;  /* 0x0001800000057ab9 */ /* 0x000fe20000000800 */
[----:B------:R-:W-:Y:S01]  /*b260*/  ULDC UR4, c[0x0][0xc] ;  /* 0x0000030000047ab9 */ /* 0x000fe20000000800 */
[----:B------:R-:W-:Y:S01]  /*b270*/  UIADD3 UR16, UR5, -0x1, URZ ;  /* 0xffffffff05107890 */ /* 0x000fe2000fffe03f */
[C---:B------:R-:W-:Y:S01]  /*b280*/  LOP3.LUT P2, RZ, R18.reuse, 0x7f, RZ, 0xc0, !PT ;  /* 0x0000007f12ff7812 */ /* 0x040fe2000784c0ff */
[----:B------:R-:W-:Y:S01]  /*b290*/  ULDC UR6, c[0x0][0x658] ;  /* 0x0001960000067ab9 */ /* 0x000fe20000000800 */
[----:B------:R-:W-:Y:S01]  /*b2a0*/  ULDC UR5, c[0x0][0x10] ;  /* 0x0000040000057ab9 */ /* 0x000fe20000000800 */
[----:B------:R-:W-:Y:S01]  /*b2b0*/  UMOV UR7, 0xffffffff ;  /* 0xffffffff00077882 */ /* 0x000fe20000000000 */
[----:B------:R-:W-:Y:S01]  /*b2c0*/  UMOV UR8, 0x1 ;  /* 0x0000000100087882 */ /* 0x000fe20000000000 */
[----:B------:R-:W-:Y:S01]  /*b2d0*/  UIMAD.WIDE.U32 UR4, UR4, UR5, URZ ;  /* 0x00000005040472a5 */ /* 0x000fe2000f8e003f */
[----:B------:R-:W-:Y:S01]  /*b2e0*/  LOP3.LUT P0, RZ, R18, 0x1f, RZ, 0xc0, !PT ;  /* 0x0000001f12ff7812 */ /* 0x000fe2000780c0ff */
[----:B------:R-:W-:Y:S01]  /*b2f0*/  USHF.L.U32 UR7, UR7, UR6, URZ ;  /* 0x0000000607077299 */ /* 0x000fe2000800063f */
[----:B------:R-:W-:Y:S01]  /*b300*/  BSSY B0, `(.L_x_288) ;  /* 0x00000c0000007945 */ /* 0x000fe20003800000 */
[----:B------:R-:W-:Y:S01]  /*b310*/  USHF.L.U32 UR18, UR8, UR6, URZ ;  /* 0x0000000608127299 */ /* 0x000fe2000800063f */
[----:B------:R-:W-:Y:S01]  /*b320*/  IMAD.MOV.U32 R11, RZ, RZ, 0x1 ;  /* 0x00000001ff0b7424 */ /* 0x000fe200078e00ff */
[----:B------:R-:W-:Y:S01]  /*b330*/  LOP3.LUT R18, R19, 0x2, RZ, 0xfc, !PT ;  /* 0x0000000213127812 */ /* 0x000fe200078efcff */
[----:B------:R-:W-:Y:S01]  /*b340*/  ULDC UR6, c[0x0][0x14] ;  /* 0x0000050000067ab9 */ /* 0x000fe20000000800 */
[----:B------:R-:W-:Y:S01]  /*b350*/  PLOP3.LUT P0, PT, P0, P2, PT, 0x8a, 0x0 ;  /* 0x000000000000781c */ /* 0x000fe20000705172 */
[----:B------:R-:W-:-:S02]  /*b360*/  UIMAD.WIDE.U32 UR20, UR4, UR6, URZ ;  /* 0x00000006041472a5 */ /* 0x000fc4000f8e003f */
[----:B------:R-:W-:Y:S02]  /*b370*/  UIMAD UR13, UR5, UR6, URZ ;  /* 0x00000006050d72a4 */ /* 0x000fe4000f8e023f */
[----:B------:R-:W-:Y:S01]  /*b380*/  ULOP3.LUT UR17, URZ, UR7, URZ, 0x33, !UPT ;  /* 0x000000073f117292 */ /* 0x000fe2000f8e333f */
[----:B0-----:R-:W-:Y:S01]  /*b390*/  IADD3 R0, R0, 0x3f, RZ ;  /* 0x0000003f00007810 */ /* 0x001fe20007ffe0ff */
[----:B------:R-:W-:Y:S01]  /*b3a0*/  UIADD3 UR13, UR21, UR13, URZ ;  /* 0x0000000d150d7290 */ /* 0x000fe2000fffe03f */
[----:B------:R-:W-:Y:S02]  /*b3b0*/  ULDC.64 UR22, c[0x0][0x198] ;  /* 0x0000660000167ab9 */ /* 0x000fe40000000a00 */
[----:B------:R-:W-:-:S04]  /*b3c0*/  SHF.R.S32.HI R3, RZ, 0x1f, R0 ;  /* 0x0000001fff037819 */ /* 0x000fc80000011400 */
[----:B------:R-:W-:Y:S01]  /*b3d0*/  LEA.HI R3, R3, R0, RZ, 0x6 ;  /* 0x0000000003037211 */ /* 0x000fe200078f30ff */
[----:B------:R-:W-:-:S03]  /*b3e0*/  IMAD.MOV.U32 R0, RZ, RZ, RZ ;  /* 0x000000ffff007224 */ /* 0x000fc600078e00ff */
[----:B------:R-:W-:Y:S01]  /*b3f0*/  SHF.R.S32.HI R13, RZ, 0x6, R3 ;  /* 0x00000006ff0d7819 */ /* 0x000fe20000011403 */
[----:B------:R-:W-:-:S04]  /*b400*/  IMAD.MOV.U32 R3, RZ, RZ, 0x1 ;  /* 0x00000001ff037424 */ /* 0x000fc800078e00ff */
[----:B------:R-:W-:-:S07]  /*b410*/  VIADD R10, R13, 0x1 ;  /* 0x000000010d0a7836 */ /* 0x000fce0000000000 */
.L_x_300:
[----:B------:R-:W-:-:S03]  /*b420*/  UMOV UR4, 0xffffffff ;  /* 0xffffffff00047882 */ /* 0x000fc60000000000 */
[----:B------:R-:W-:Y:S05]  /*b430*/  BRA.DIV UR4, `(.L_x_289) ;  /* 0x0000000e04a07947 */ /* 0x000fea000b800000 */
[----:B------:R-:W-:-:S13]  /*b440*/  ELECT P6, URZ, PT ;  /* 0x00000000003f782f */ /* 0x000fda00038c0000 */
.L_x_311:
[----:B------:R-:W0:Y:S01]  /*b450*/  LDC R4, c[0x0][0x28c] ;  /* 0x0000a300ff047b82 */ /* 0x000e220000000800 */
[----:B------:R-:W-:Y:S01]  /*b460*/  BSSY B1, `(.L_x_290) ;  /* 0x0000037000017945 */ /* 0x000fe20003800000 */
[----:B0-----:R-:W-:-:S13]  /*b470*/  ISETP.LT.OR P6, PT, R4, 0x1, !P6 ;  /* 0x000000010400780c */ /* 0x001fda00077c1670 */
[----:B------:R-:W-:Y:S05]  /*b480*/  @P6 BRA `(.L_x_291) ;  /* 0x0000000000d06947 */ /* 0x000fea0003800000 */
[----:B------:R-:W-:Y:S01]  /*b490*/  IMAD.SHL.U32 R14, R9, 0x80, RZ ;  /* 0x00000080090e7824 */ /* 0x000fe200078e00ff */
[----:B------:R-:W-:Y:S01]  /*b4a0*/  MOV R20, RZ ;  /* 0x000000ff00147202 */ /* 0x000fe20000000f00 */
[----:B------:R-:W-:Y:S02]  /*b4b0*/  IMAD.SHL.U32 R15, R7, 0x100, RZ ;  /* 0x00000100070f7824 */ /* 0x000fe400078e00ff */
[----:B------:R-:W-:Y:S02]  /*b4c0*/  IMAD.MOV.U32 R4, RZ, RZ, R10 ;  /* 0x000000ffff047224 */ /* 0x000fe400078e000a */
[----:B------:R-:W-:Y:S02]  /*b4d0*/  IMAD.MOV.U32 R5, RZ, RZ, R3 ;  /* 0x000000ffff057224 */ /* 0x000fe400078e0003 */
[----:B------:R-:W-:-:S07]  /*b4e0*/  IMAD.MOV.U32 R6, RZ, RZ, R0 ;  /* 0x000000ffff067224 */ /* 0x000fce00078e0000 */
.L_x_295:
[----:B------:R-:W0:Y:S01]  /*b4f0*/  S2R R12, SR_CgaCtaId ;  /* 0x00000000000c7919 */ /* 0x000e220000008800 */
[----:B------:R-:W-:Y:S01]  /*b500*/  MOV R7, 0x400 ;  /* 0x0000040000077802 */ /* 0x000fe20000000f00 */
[----:B------:R-:W1:Y:S03]  /*b510*/  @!P2 LDC R9, c[0x0][0x500] ;  /* 0x00014000ff09ab82 */ /* 0x000e660000000800 */
[----:B0-----:R-:W-:Y:S02]  /*b520*/  LEA R21, R12, R7, 0x18 ;  /* 0x000000070c157211 */ /* 0x001fe400078ec0ff */
[----:B------:R-:W-:-:S03]  /*b530*/  SHF.L.U32 R7, R5, 0x1f, RZ ;  /* 0x0000001f05077819 */ /* 0x000fc600000006ff */
[----:B------:R-:W-:-:S04]  /*b540*/  IMAD R12, R6, 0x8, R21 ;  /* 0x00000008060c7824 */ /* 0x000fc800078e0215 */
[----:B------:R-:W0:Y:S02]  /*b550*/  SYNCS.PHASECHK.TRANS64.TRYWAIT P1, [R12+URZ+0x20], R7 ;  /* 0x000020070c0075a7 */ /* 0x000e24000802017f */
[----:B01----:R-:W-:Y:S05]  /*b560*/  @!P1 BRA `(.L_x_292) ;  /* 0x0000000c00749947 */ /* 0x003fea0003800000 */
.L_x_312:
[----:B0-----:R-:W-:Y:S01]  /*b570*/  PRMT R7, R18, 0x9910, RZ ;  /* 0x0000991012077816 */ /* 0x001fe200000000ff */
[----:B------:R0:W-:Y:S03]  /*b580*/  @!P2 SYNCS.ARRIVE.TRANS64 RZ, [R12+URZ], R9 ;  /* 0x000000090cffa9a7 */ /* 0x0001e6000800003f */
[----:B------:R-:W-:-:S13]  /*b590*/  ISETP.NE.AND P1, PT, R7, 0x2, PT ;  /* 0x000000020700780c */ /* 0x000fda0003f25270 */
[----:B0-----:R-:W-:Y:S05]  /*b5a0*/  @P1 BRA `(.L_x_293) ;  /* 0x0000000000041947 */ /* 0x001fea0003800000 */
[----:B------:R-:W-:Y:S01]  /*b5b0*/  BPT.TRAP 0x1 ;  /* 0x000000040000795c */ /* 0x000fe20000300000 */
.L_x_293:
[----:B------:R-:W-:Y:S05]  /*b5c0*/  @P0 BRA `(.L_x_294) ;  /* 0x0000000000040947 */ /* 0x000fea0003800000 */
[----:B------:R-:W-:Y:S01]  /*b5d0*/  BPT.TRAP 0x1 ;  /* 0x000000040000795c */ /* 0x000fe20000300000 */
.L_x_294:
[--C-:B------:R-:W-:Y:S01]  /*b5e0*/  IMAD R7, R6, 0x8000, R21.reuse ;  /* 0x0000800006077824 */ /* 0x100fe200078e0215 */
[----:B------:R-:W-:Y:S01]  /*b5f0*/  R2UR UR9, R12 ;  /* 0x000000000c0972ca */ /* 0x000fe200000e0000 */
[----:B------:R-:W-:Y:S01]  /*b600*/  IMAD R21, R6, 0x4000, R21 ;  /* 0x0000400006157824 */ /* 0x000fe200078e0215 */
[----:B------:R-:W-:Y:S01]  /*b610*/  UIADD3 UR4, UP0, UR22, 0xf0, URZ ;  /* 0x000000f016047890 */ /* 0x000fe2000ff1e03f */
[----:B------:R-:W-:Y:S01]  /*b620*/  VIADD R4, R4, 0xffffffff ;  /* 0xffffffff04047836 */ /* 0x000fe20000000000 */
[----:B------:R-:W-:Y:S01]  /*b630*/  R2UR UR5, R7 ;  /* 0x00000000070572ca */ /* 0x000fe200000e0000 */
[----:B------:R-:W-:Y:S01]  /*b640*/  UIADD3 UR24, UP1, UR22, 0x1f0, URZ ;  /* 0x000001f016187890 */ /* 0x000fe2000ff3e03f */
[----:B------:R-:W-:Y:S01]  /*b650*/  R2UR UR8, R21 ;  /* 0x00000000150872ca */ /* 0x000fe200000e0000 */
[----:B------:R-:W-:Y:S01]  /*b660*/  UMOV UR6, 0x0 ;  /* 0x0000000000067882 */ /* 0x000fe20000000000 */
[----:B------:R-:W-:Y:S01]  /*b670*/  R2UR UR11, R15 ;  /* 0x000000000f0b72ca */ /* 0x000fe200000e0000 */
[----:B------:R-:W-:Y:S01]  /*b680*/  UIADD3.X UR25, URZ, UR23, URZ, UP1, !UPT ;  /* 0x000000173f197290 */ /* 0x000fe20008ffe43f */
[----:B------:R-:W-:Y:S01]  /*b690*/  R2UR UR10, R20 ;  /* 0x00000000140a72ca */ /* 0x000fe200000e0000 */
[----:B------:R-:W-:Y:S01]  /*b6a0*/  UMOV UR7, 0x10000000 ;  /* 0x1000000000077882 */ /* 0x000fe20000000000 */
[----:B------:R-:W-:Y:S01]  /*b6b0*/  R2UR UR12, R8 ;  /* 0x00000000080c72ca */ /* 0x000fe200000e0000 */
[----:B------:R-:W-:Y:S01]  /*b6c0*/  VIADD R20, R20, 0x40 ;  /* 0x0000004014147836 */ /* 0x000fe20000000000 */
[----:B------:R-:W-:-:S02]  /*b6d0*/  R2UR UR19, R14 ;  /* 0x000000000e1372ca */ /* 0x000fc400000e0000 */
[----:B------:R-:W-:Y:S01]  /*b6e0*/  ISETP.GT.AND P3, PT, R4, 0x1, PT ;  /* 0x000000010400780c */ /* 0x000fe20003f64270 */
[----:B------:R-:W-:Y:S01]  /*b6f0*/  UIADD3 UR14, UR5, 0x100, URZ ;  /* 0x00000100050e7890 */ /* 0x000fe2000fffe03f */
[----:B------:R-:W-:Y:S01]  /*b700*/  IADD3 R6, R6, 0x1, RZ ;  /* 0x0000000106067810 */ /* 0x000fe20007ffe0ff */
[----:B------:R-:W-:Y:S02]  /*b710*/  UIADD3.X UR5, URZ, UR23, URZ, UP0, !UPT ;  /* 0x000000173f057290 */ /* 0x000fe400087fe43f */
[----:B------:R-:W-:Y:S01]  /*b720*/  UIADD3 UR15, UR8, 0x20100, URZ ;  /* 0x00020100080f7890 */ /* 0x000fe2000fffe03f */
[----:B------:R-:W-:Y:S02]  /*b730*/  ISETP.NE.AND P1, PT, R6, 0x4, PT ;  /* 0x000000040600780c */ /* 0x000fe40003f25270 */
[----:B------:R-:W-:Y:S02]  /*b740*/  UMOV UR8, UR14 ;  /* 0x0000000e00087c82 */ /* 0x000fe40008000000 */
[----:B------:R-:W-:-:S02]  /*b750*/  SEL R12, RZ, 0x1, P1 ;  /* 0x00000001ff0c7807 */ /* 0x000fc40000800000 */
[----:B------:R0:W-:Y:S01]  /*b760*/  UTMALDG.3D [UR8], [UR4], desc[UR6] ;  /* 0x00000608040075b4 */ /* 0x0001e20008011000 */
[----:B------:R-:W-:Y:S02]  /*b770*/  SEL R6, R6, RZ, P1 ;  /* 0x000000ff06067207 */ /* 0x000fe40000800000 */
[----:B------:R-:W-:Y:S01]  /*b780*/  LOP3.LUT R5, R5, R12, RZ, 0x3c, !PT ;  /* 0x0000000c05057212 */ /* 0x000fe200078e3cff */
[----:B0-----:R-:W-:Y:S01]  /*b790*/  UMOV UR8, UR15 ;  /* 0x0000000f00087c82 */ /* 0x001fe20008000000 */
[----:B------:R-:W-:Y:S02]  /*b7a0*/  UMOV UR11, UR19 ;  /* 0x00000013000b7c82 */ /* 0x000fe40008000000 */
[----:B------:R0:W-:Y:S02]  /*b7b0*/  UTMALDG.3D [UR8], [UR24], desc[UR6] ;  /* 0x00000608180075b4 */ /* 0x0001e40008011000 */
[----:B0-----:R-:W-:Y:S05]  /*b7c0*/  @P3 BRA `(.L_x_295) ;  /* 0xfffffffc00483947 */ /* 0x001fea000383ffff */
.L_x_291:
[----:B------:R-:W-:Y:S05]  /*b7d0*/  BSYNC B1 ;  /* 0x0000000000017941 */ /* 0x000fea0003800000 */
.L_x_290:
[----:B------:R-:W-:Y:S01]  /*b7e0*/  LOP3.LUT P3, RZ, R11, 0xff, RZ, 0xc0, !PT ;  /* 0x000000ff0bff7812 */ /* 0x000fe2000786c0ff */
[----:B------:R-:W-:Y:S01]  /*b7f0*/  IMAD.IADD R0, R13, 0x1, R0 ;  /* 0x000000010d007824 */ /* 0x000fe200078e0200 */
[----:B------:R-:W-:Y:S01]  /*b800*/  IADD3 R16, P4, R16, UR20, RZ ;  /* 0x0000001410107c10 */ /* 0x000fe2000ff9e0ff */
[----:B------:R-:W-:Y:S01]  /*b810*/  ULDC.64 UR4, c[0x0][0x650] ;  /* 0x0001940000047ab9 */ /* 0x000fe20000000a00 */
[----:B------:R-:W-:Y:S01]  /*b820*/  BSSY B1, `(.L_x_296) ;  /* 0x000006b000017945 */ /* 0x000fe20003800000 */
[----:B------:R-:W-:Y:S01]  /*b830*/  IMAD.MOV.U32 R7, RZ, RZ, -0x1 ;  /* 0xffffffffff077424 */ /* 0x000fe200078e00ff */
[----:B------:R-:W-:Y:S01]  /*b840*/  SHF.R.U32.HI R4, RZ, 0x2, R0 ;  /* 0x00000002ff047819 */ /* 0x000fe20000011600 */
[----:B------:R-:W-:Y:S01]  /*b850*/  IMAD.MOV.U32 R9, RZ, RZ, -0x1 ;  /* 0xffffffffff097424 */ /* 0x000fe200078e00ff */
[----:B------:R-:W-:Y:S01]  /*b860*/  ISETP.GT.U32.AND P1, PT, R0, 0x3, PT ;  /* 0x000000030000780c */ /* 0x000fe20003f24070 */
[----:B------:R-:W-:Y:S01]  /*b870*/  IMAD.MOV.U32 R8, RZ, RZ, -0x1 ;  /* 0xffffffffff087424 */ /* 0x000fe200078e00ff */
[----:B------:R-:W-:-:S02]  /*b880*/  LOP3.LUT R4, R4, 0x1, RZ, 0xc0, !PT ;  /* 0x0000000104047812 */ /* 0x000fc400078ec0ff */
[----:B------:R-:W-:Y:S01]  /*b890*/  ISETP.LT.U32.AND P1, PT, R13, 0x4, P1 ;  /* 0x000000040d00780c */ /* 0x000fe20000f21070 */
[----:B------:R-:W0:Y:S01]  /*b8a0*/  @P3 S2R R6, SR_CgaCtaId ;  /* 0x0000000000063919 */ /* 0x000e220000008800 */
[----:B------:R-:W-:Y:S02]  /*b8b0*/  @P3 MOV R5, 0x400 ;  /* 0x0000040000053802 */ /* 0x000fe40000000f00 */
[----:B------:R-:W-:Y:S02]  /*b8c0*/  IADD3.X R17, R17, UR13, RZ, P4, !PT ;  /* 0x0000000d11117c10 */ /* 0x000fe4000a7fe4ff */
[----:B------:R-:W-:Y:S02]  /*b8d0*/  ISETP.GE.U32.AND P4, PT, R16, UR4, PT ;  /* 0x0000000410007c0c */ /* 0x000fe4000bf86070 */
[----:B------:R-:W-:Y:S02]  /*b8e0*/  LOP3.LUT R0, R0, 0x3, RZ, 0xc0, !PT ;  /* 0x0000000300007812 */ /* 0x000fe400078ec0ff */
[----:B------:R-:W-:-:S02]  /*b8f0*/  PRMT R11, RZ, 0x7610, R11 ;  /* 0x00007610ff0b7816 */ /* 0x000fc4000000000b */
[----:B0-----:R-:W-:-:S04]  /*b900*/  @P3 LEA R5, R6, R5, 0x18 ;  /* 0x0000000506053211 */ /* 0x001fc800078ec0ff */
[----:B------:R0:W-:Y:S01]  /*b910*/  @P3 SYNCS.ARRIVE.TRANS64.A1T0 RZ, [R5+URZ+0x58], RZ ;  /* 0x000058ff05ff39a7 */ /* 0x0001e2000810003f */
[----:B------:R-:W-:Y:S02]  /*b920*/  ISETP.NE.U32.AND P3, PT, R4, 0x1, PT ;  /* 0x000000010400780c */ /* 0x000fe40003f65070 */
[----:B------:R-:W-:Y:S02]  /*b930*/  SEL R4, RZ, 0x1, !P1 ;  /* 0x00000001ff047807 */ /* 0x000fe40004800000 */
[----:B------:R-:W-:Y:S02]  /*b940*/  ISETP.GE.U32.AND.EX P1, PT, R17, UR5, PT, P4 ;  /* 0x0000000511007c0c */ /* 0x000fe4000bf26140 */
[----:B------:R-:W-:-:S04]  /*b950*/  ISETP.GT.U32.AND P3, PT, R13, 0x3, !P3 ;  /* 0x000000030d00780c */ /* 0x000fc80005f64070 */
[----:B0-----:R-:W-:-:S04]  /*b960*/  SEL R5, RZ, 0x1, !P3 ;  /* 0x00000001ff057807 */ /* 0x001fc80005800000 */
[--C-:B------:R-:W-:Y:S02]  /*b970*/  LOP3.LUT R3, R5, R3, R4.reuse, 0x96, !PT ;  /* 0x0000000305037212 */ /* 0x100fe400078e9604 */
[----:B------:R-:W-:Y:S01]  /*b980*/  PRMT R4, RZ, 0x7610, R4 ;  /* 0x00007610ff047816 */ /* 0x000fe20000000004 */
[----:B------:R-:W-:Y:S06]  /*b990*/  @P1 BRA `(.L_x_297) ;  /* 0x00000004004c1947 */ /* 0x000fec0003800000 */
[----:B------:R-:W-:Y:S01]  /*b9a0*/  ULDC.64 UR4, c[0x0][0x628] ;  /* 0x00018a0000047ab9 */ /* 0x000fe20000000a00 */
[----:B------:R-:W0:Y:S01]  /*b9b0*/  S2R R14, SR_CTAID.X ;  /* 0x00000000000e7919 */ /* 0x000e220000002500 */
[----:B------:R-:W-:Y:S01]  /*b9c0*/  ISETP.NE.U32.AND P1, PT, RZ, UR4, PT ;  /* 0x00000004ff007c0c */ /* 0x000fe2000bf25070 */
[----:B------:R-:W-:Y:S01]  /*b9d0*/  ULDC UR7, c[0x0][0x630] ;  /* 0x00018c0000077ab9 */ /* 0x000fe20000000800 */
[----:B------:R-:W-:Y:S01]  /*b9e0*/  MOV R4, R16 ;  /* 0x0000001000047202 */ /* 0x000fe20000000f00 */
[----:B------:R-:W1:Y:S01]  /*b9f0*/  S2R R12, SR_CTAID.Y ;  /* 0x00000000000c7919 */ /* 0x000e620000002600 */
[----:B------:R-:W-:Y:S01]  /*ba00*/  ISETP.NE.AND.EX P1, PT, RZ, UR5, PT, P1 ;  /* 0x00000005ff007c0c */ /* 0x000fe2000bf25310 */
[----:B------:R-:W-:-:S12]  /*ba10*/  IMAD.MOV.U32 R5, RZ, RZ, R17 ;  /* 0x000000ffff057224 */ /* 0x000fd800078e0011 */
[----:B------:R-:W-:Y:S05]  /*ba20*/  @!P1 BRA `(.L_x_298) ;  /* 0x0000000000289947 */ /* 0x000fea0003800000 */
[----:B------:R-:W-:Y:S02]  /*ba30*/  ULDC UR6, c[0x0][0x634] ;  /* 0x00018d0000067ab9 */ /* 0x000fe40000000800 */
[----:B------:R-:W-:-:S05]  /*ba40*/  IADD3 R9, P1, R16, UR6, RZ ;  /* 0x0000000610097c10 */ /* 0x000fca000ff3e0ff */
[----:B------:R-:W-:-:S04]  /*ba50*/  IMAD.X R15, RZ, RZ, R17, P1 ;  /* 0x000000ffff0f7224 */ /* 0x000fc800008e0611 */
[----:B------:R-:W-:-:S04]  /*ba60*/  IMAD.WIDE.U32 R6, R15, UR4, RZ ;  /* 0x000000040f067c25 */ /* 0x000fc8000f8e00ff */
[----:B------:R-:W-:-:S04]  /*ba70*/  IMAD.WIDE.U32 R6, P1, R9, UR5, R6 ;  /* 0x0000000509067c25 */ /* 0x000fc8000f820006 */
[----:B------:R-:W-:-:S04]  /*ba80*/  IMAD.WIDE.U32 R8, R9, UR4, RZ ;  /* 0x0000000409087c25 */ /* 0x000fc8000f8e00ff */
[----:B------:R-:W-:Y:S01]  /*ba90*/  IMAD.X R5, RZ, RZ, RZ, P1 ;  /* 0x000000ffff057224 */ /* 0x000fe200008e06ff */
[----:B------:R-:W-:Y:S01]  /*baa0*/  IADD3 RZ, P1, R9, R6, RZ ;  /* 0x0000000609ff7210 */ /* 0x000fe20007f3e0ff */
[----:B------:R-:W-:-:S04]  /*bab0*/  IMAD.MOV.U32 R4, RZ, RZ, R7 ;  /* 0x000000ffff047224 */ /* 0x000fc800078e0007 */
[----:B------:R-:W-:-:S08]  /*bac0*/  IMAD.WIDE.U32.X R4, R15, UR5, R4, P1 ;  /* 0x000000050f047c25 */ /* 0x000fd000088e0404 */
.L_x_298:
[--C-:B------:R-:W-:Y:S01]  /*bad0*/  SHF.R.U64 R8, R4, UR7, R5.reuse ;  /* 0x0000000704087c19 */ /* 0x100fe20008001205 */
[----:B------:R-:W-:Y:S01]  /*bae0*/  ULDC.64 UR4, c[0x0][0x620] ;  /* 0x0001880000047ab9 */ /* 0x000fe20000000a00 */
[----:B------:R-:W-:Y:S01]  /*baf0*/  SHF.R.U32.HI R4, RZ, UR7, R5 ;  /* 0x00000007ff047c19 */ /* 0x000fe20008011605 */
[----:B------:R-:W2:Y:S01]  /*bb00*/  LDC R25, c[0x0][0x144] ;  /* 0x00005100ff197b82 */ /* 0x000ea20000000800 */
[----:B------:R-:W-:Y:S01]  /*bb10*/  IADD3 R7, P1, RZ, -R8, RZ ;  /* 0x80000008ff077210 */ /* 0x000fe20007f3e0ff */
[----:B------:R-:W-:Y:S01]  /*bb20*/  ULDC.64 UR8, c[0x0][0x640] ;  /* 0x0001900000087ab9 */ /* 0x000fe20000000a00 */
[----:B0-----:R-:W-:Y:S01]  /*bb30*/  I2FP.F32.U32 R9, R14 ;  /* 0x0000000e00097245 */ /* 0x001fe20000201000 */
[----:B------:R-:W-:Y:S02]  /*bb40*/  ULDC UR6, c[0x0][0x608] ;  /* 0x0001820000067ab9 */ /* 0x000fe40000000800 */
[----:B------:R-:W-:Y:S01]  /*bb50*/  IMAD.X R4, RZ, RZ, ~R4, P1 ;  /* 0x000000ffff047224 */ /* 0x000fe200008e0e04 */
[----:B------:R-:W-:Y:S01]  /*bb60*/  ISETP.NE.U32.AND P1, PT, RZ, UR8, PT ;  /* 0x00000008ff007c0c */ /* 0x000fe2000bf25070 */
[----:B------:R-:W0:Y:S02]  /*bb70*/  LDC R21, c[0x0][0x148] ;  /* 0x00005200ff157b82 */ /* 0x000e240000000800 */
[----:B------:R-:W-:Y:S01]  /*bb80*/  IMAD R6, R4, UR4, RZ ;  /* 0x0000000404067c24 */ /* 0x000fe2000f8e02ff */
[----:B------:R-:W-:Y:S01]  /*bb90*/  ISETP.NE.AND.EX P1, PT, RZ, UR9, PT, P1 ;  /* 0x00000009ff007c0c */ /* 0x000fe2000bf25310 */
[----:B------:R-:W-:Y:S01]  /*bba0*/  IMAD.WIDE.U32 R4, R7, UR4, R16 ;  /* 0x0000000407047c25 */ /* 0x000fe2000f8e0010 */
[----:B------:R-:W-:-:S03]  /*bbb0*/  ULDC UR4, c[0x0][0x150] ;  /* 0x0000540000047ab9 */ /* 0x000fc60000000800 */
[----:B------:R-:W-:Y:S02]  /*bbc0*/  IMAD R7, R7, UR5, R6 ;  /* 0x0000000507077c24 */ /* 0x000fe4000f8e0206 */
[----:B------:R-:W-:Y:S01]  /*bbd0*/  FMUL R6, R9, UR4 ;  /* 0x0000000409067c20 */ /* 0x000fe20008400000 */
[----:B------:R-:W-:Y:S01]  /*bbe0*/  ULDC UR4, c[0x0][0x618] ;  /* 0x0001860000047ab9 */ /* 0x000fe20000000800 */
[----:B------:R-:W-:Y:S01]  /*bbf0*/  ULDC UR5, c[0x0][0x154] ;  /* 0x0000550000057ab9 */ /* 0x000fe20000000800 */
[----:B------:R-:W-:-:S03]  /*bc00*/  IMAD.IADD R5, R5, 0x1, R7 ;  /* 0x0000000105057824 */ /* 0x000fc600078e0207 */
[----:B------:R-:W3:Y:S02]  /*bc10*/  F2I.U32.TRUNC.NTZ R6, R6 ;  /* 0x0000000600067305 */ /* 0x000ee4000020f000 */
[----:B------:R-:W-:Y:S02]  /*bc20*/  SHF.R.U64 R9, R4, UR4, R5 ;  /* 0x0000000404097c19 */ /* 0x000fe40008001205 */
[----:B-1----:R-:W-:-:S05]  /*bc30*/  I2FP.F32.U32 R4, R12 ;  /* 0x0000000c00047245 */ /* 0x002fca0000201000 */
[----:B------:R-:W-:Y:S01]  /*bc40*/  FMUL R22, R4, UR5 ;  /* 0x0000000504167c20 */ /* 0x000fe20008400000 */
[----:B------:R-:W-:Y:S01]  /*bc50*/  SHF.R.U32.HI R4, RZ, UR4, R5 ;  /* 0x00000004ff047c19 */ /* 0x000fe20008011605 */
[----:B------:R-:W-:-:S03]  /*bc60*/  ULDC UR4, c[0x0][0x658] ;  /* 0x0001960000047ab9 */ /* 0x000fc60000000800 */
[--C-:B------:R-:W-:Y:S01]  /*bc70*/  SHF.R.U64 R20, R9, UR6, R4.reuse ;  /* 0x0000000609147c19 */ /* 0x100fe20008001204 */
[----:B------:R-:W1:Y:S01]  /*bc80*/  F2I.U32.TRUNC.NTZ R22, R22 ;  /* 0x0000001600167305 */ /* 0x000e62000020f000 */
[----:B------:R-:W-:Y:S02]  /*bc90*/  SHF.R.U32.HI R5, RZ, UR6, R4 ;  /* 0x00000006ff057c19 */ /* 0x000fe40008011604 */
[----:B---3--:R-:W-:Y:S02]  /*bca0*/  IADD3 R6, -R6, RZ, RZ ;  /* 0x000000ff06067210 */ /* 0x008fe40007ffe1ff */
[--C-:B------:R-:W-:Y:S02]  /*bcb0*/  SHF.R.U64 R15, R20, UR4, R5.reuse ;  /* 0x00000004140f7c19 */ /* 0x100fe40008001205 */
[----:B------:R-:W-:Y:S01]  /*bcc0*/  SHF.R.U32.HI R23, RZ, UR4, R5 ;  /* 0x00000004ff177c19 */ /* 0x000fe20008011605 */
[----:B--2---:R-:W-:Y:S02]  /*bcd0*/  IMAD R14, R25, R6, R14 ;  /* 0x00000006190e7224 */ /* 0x004fe400078e020e */
[----:B------:R-:W-:-:S02]  /*bce0*/  IMAD.MOV.U32 R4, RZ, RZ, R15 ;  /* 0x000000ffff047224 */ /* 0x000fc400078e000f */
[----:B------:R-:W-:Y:S01]  /*bcf0*/  IMAD.MOV.U32 R5, RZ, RZ, R23 ;  /* 0x000000ffff057224 */ /* 0x000fe200078e0017 */
[----:B------:R-:W-:Y:S06]  /*bd00*/  @!P1 BRA `(.L_x_299) ;  /* 0x0000000000289947 */ /* 0x000fec0003800000 */
[----:B------:R-:W-:Y:S02]  /*bd10*/  ULDC UR4, c[0x0][0x64c] ;  /* 0x0001930000047ab9 */ /* 0x000fe40000000800 */
[----:B------:R-:W-:-:S05]  /*bd20*/  IADD3 R5, P1, R15, UR4, RZ ;  /* 0x000000040f057c10 */ /* 0x000fca000ff3e0ff */
[----:B------:R-:W-:-:S04]  /*bd30*/  IMAD.X R23, RZ, RZ, R23, P1 ;  /* 0x000000ffff177224 */ /* 0x000fc800008e0617 */
[----:B------:R-:W-:-:S04]  /*bd40*/  IMAD.WIDE.U32 R6, R23, UR8, RZ ;  /* 0x0000000817067c25 */ /* 0x000fc8000f8e00ff */
[----:B------:R-:W-:-:S04]  /*bd50*/  IMAD.WIDE.U32 R6, P1, R5, UR9, R6 ;  /* 0x0000000905067c25 */ /* 0x000fc8000f820006 */
[----:B------:R-:W-:-:S04]  /*bd60*/  IMAD.WIDE.U32 R4, R5, UR8, RZ ;  /* 0x0000000805047c25 */ /* 0x000fc8000f8e00ff */
[----:B------:R-:W-:Y:S01]  /*bd70*/  IMAD.MOV.U32 R4, RZ, RZ, R7 ;  /* 0x000000ffff047224 */ /* 0x000fe200078e0007 */
[----:B------:R-:W-:Y:S01]  /*bd80*/  IADD3 RZ, P3, R5, R6, RZ ;  /* 0x0000000605ff7210 */ /* 0x000fe20007f7e0ff */
[----:B------:R-:W-:-:S04]  /*bd90*/  IMAD.X R5, RZ, RZ, RZ, P1 ;  /* 0x000000ffff057224 */ /* 0x000fc800008e06ff */
[----:B------:R-:W-:-:S08]  /*bda0*/  IMAD.WIDE.U32.X R4, R23, UR9, R4, P3 ;  /* 0x0000000917047c25 */ /* 0x000fd000098e0404 */
.L_x_299:
[----:B------:R-:W-:Y:S01]  /*bdb0*/  ISETP.NE.AND P1, PT, R2, 0x1, PT ;  /* 0x000000010200780c */ /* 0x000fe20003f25270 */
[----:B------:R-:W-:Y:S01]  /*bdc0*/  ULDC UR4, c[0x0][0x648] ;  /* 0x0001920000047ab9 */ /* 0x000fe20000000800 */
[----:B------:R-:W-:Y:S01]  /*bdd0*/  LOP3.LUT R20, R20, UR17, RZ, 0xc0, !PT ;  /* 0x0000001114147c12 */ /* 0x000fe2000f8ec0ff */
[----:B-1----:R-:W-:Y:S01]  /*bde0*/  IMAD.MOV R22, RZ, RZ, -R22 ;  /* 0x000000ffff167224 */ /* 0x002fe200078e0a16 */
[----:B------:R-:W-:Y:S01]  /*bdf0*/  SHF.R.U64 R5, R4, UR4, R5 ;  /* 0x0000000404057c19 */ /* 0x000fe20008001205 */
[----:B------:R-:W-:Y:S01]  /*be00*/  ULDC UR4, c[0x0][0x638] ;  /* 0x00018e0000047ab9 */ /* 0x000fe20000000800 */
[----:B------:R-:W-:Y:S01]  /*be10*/  LOP3.LUT R6, R9, UR16, RZ, 0xc0, !PT ;  /* 0x0000001009067c12 */ /* 0x000fe2000f8ec0ff */
[----:B------:R-:W-:Y:S01]  /*be20*/  ULDC UR5, c[0x0][0x610] ;  /* 0x0001840000057ab9 */ /* 0x000fe20000000800 */
[C---:B------:R-:W-:Y:S01]  /*be30*/  IADD3 R4, -R5.reuse, RZ, RZ ;  /* 0x000000ff05047210 */ /* 0x040fe20007ffe1ff */
[----:B------:R-:W-:-:S04]  /*be40*/  IMAD R5, R5, UR18, R20 ;  /* 0x0000001205057c24 */ /* 0x000fc8000f8e0214 */
[----:B0-----:R-:W-:Y:S02]  /*be50*/  @P1 IMAD R14, R21, R22, R12 ;  /* 0x00000016150e1224 */ /* 0x001fe400078e020c */
[----:B------:R-:W-:Y:S01]  /*be60*/  IMAD R15, R4, UR4, R15 ;  /* 0x00000004040f7c24 */ /* 0x000fe2000f8e020f */
[----:B------:R-:W-:Y:S01]  /*be70*/  ULDC UR4, c[0x0][0x600] ;  /* 0x0001800000047ab9 */ /* 0x000fe20000000800 */
[----:B------:R-:W-:Y:S02]  /*be80*/  IMAD R14, R5, UR5, R14 ;  /* 0x00000005050e7c24 */ /* 0x000fe4000f8e020e */
[----:B------:R-:W-:Y:S02]  /*be90*/  IMAD R15, R15, UR4, R6 ;  /* 0x000000040f0f7c24 */ /* 0x000fe4000f8e0206 */
[----:B------:R-:W-:-:S03]  /*bea0*/  IMAD.MOV.U32 R4, RZ, RZ, 0x1 ;  /* 0x00000001ff047424 */ /* 0x000fc600078e00ff */
[----:B------:R-:W-:Y:S02]  /*beb0*/  SEL R9, R15, R14, !P1 ;  /* 0x0000000e0f097207 */ /* 0x000fe40004800000 */
[----:B------:R-:W-:-:S07]  /*bec0*/  SEL R7, R14, R15, !P1 ;  /* 0x0000000f0e077207 */ /* 0x000fce0004800000 */
.L_x_297:
[----:B------:R-:W-:Y:S05]  /*bed0*/  BSYNC B1 ;  /* 0x0000000000017941 */ /* 0x000fea0003800000 */
.L_x_296:
[----:B------:R-:W-:-:S13]  /*bee0*/  LOP3.LUT P1, RZ, R4, 0xff, RZ, 0xc0, !PT ;  /* 0x000000ff04ff7812 */ /* 0x000fda000782c0ff */
[----:B------:R-:W-:Y:S05]  /*bef0*/  @P1 BRA `(.L_x_300) ;  /* 0xfffffff400481947 */ /* 0x000fea000383ffff */
[----:B------:R-:W-:Y:S05]  /*bf00*/  BSYNC B0 ;  /* 0x0000000000007941 */ /* 0x000fea0003800000 */
.L_x_288:
[----:B------:R-:W-:-:S03]  /*bf10*/  UMOV UR4, 0xffffffff ;  /* 0xffffffff00047882 */ /* 0x000fc60000000000 */
[----:B------:R-:W-:Y:S05]  /*bf20*/  BRA.DIV UR4, `(.L_x_301) ;  /* 0x0000000604187947 */ /* 0x000fea000b800000 */
[----:B------:R-:W-:-:S13]  /*bf30*/  ELECT P6, URZ, PT ;  /* 0x00000000003f782f */ /* 0x000fda00038c0000 */
.L_x_315:
[----:B------:R-:W-:Y:S04]  /*bf40*/  BSSY B0, `(.L_x_302) ;  /* 0x000002b000007945 */ /* 0x000fe80003800000 */
[----:B------:R-:W-:Y:S05]  /*bf50*/  @!P6 BRA `(.L_x_303) ;  /* 0x0000000000a4e947 */ /* 0x000fea0003800000 */
[----:B------:R-:W-:-:S04]  /*bf60*/  LOP3.LUT R19, R19, 0x2, RZ, 0xfc, !PT ;  /* 0x0000000213137812 */ /* 0x000fc800078efcff */
[----:B------:R-:W-:-:S13]  /*bf70*/  ISETP.NE.AND P0, PT, R19, 0x3, PT ;  /* 0x000000031300780c */ /* 0x000fda0003f05270 */
[----:B------:R-:W-:Y:S05]  /*bf80*/  @!P0 BRA `(.L_x_304) ;  /* 0x0000000000048947 */ /* 0x000fea0003800000 */
[----:B------:R-:W-:Y:S01]  /*bf90*/  BPT.TRAP 0x1 ;  /* 0x000000040000795c */ /* 0x000fe20000300000 */
.L_x_304:
[----:B------:R-:W0:Y:S01]  /*bfa0*/  S2R R5, SR_CgaCtaId ;  /* 0x0000000000057919 */ /* 0x000e220000008800 */
[----:B------:R-:W-:Y:S02]  /*bfb0*/  MOV R2, 0x400 ;  /* 0x0000040000027802 */ /* 0x000fe40000000f00 */
[----:B------:R-:W-:Y:S02]  /*bfc0*/  SHF.L.U32 R4, R3, 0x1f, RZ ;  /* 0x0000001f03047819 */ /* 0x000fe400000006ff */
[----:B0-----:R-:W-:-:S05]  /*bfd0*/  LEA R5, R5, R2, 0x18 ;  /* 0x0000000205057211 */ /* 0x001fca00078ec0ff */
[----:B------:R-:W-:-:S04]  /*bfe0*/  VIADD R5, R5, 0x20 ;  /* 0x0000002005057836 */ /* 0x000fc80000000000 */
[C---:B------:R-:W-:Y:S02]  /*bff0*/  IMAD R7, R0.reuse, 0x8, R5 ;  /* 0x0000000800077824 */ /* 0x040fe400078e0205 */
[----:B------:R-:W-:Y:S02]  /*c000*/  VIADD R0, R0, 0x1 ;  /* 0x0000000100007836 */ /* 0x000fe40000000000 */
[----:B------:R-:W0:Y:S03]  /*c010*/  SYNCS.PHASECHK.TRANS64.TRYWAIT P0, [R7+URZ], R4 ;  /* 0x00000004070075a7 */ /* 0x000e26000800017f */
[----:B------:R-:W-:-:S04]  /*c020*/  ISETP.NE.AND P1, PT, R0, 0x4, PT ;  /* 0x000000040000780c */ /* 0x000fc80003f25270 */
[----:B------:R-:W-:Y:S02]  /*c030*/  SEL R2, RZ, 0x1, P1 ;  /* 0x00000001ff027807 */ /* 0x000fe40000800000 */
[----:B------:R-:W-:Y:S02]  /*c040*/  SEL R0, R0, RZ, P1 ;  /* 0x000000ff00007207 */ /* 0x000fe40000800000 */
[----:B------:R-:W-:-:S03]  /*c050*/  LOP3.LUT R9, R3, R2, RZ, 0x3c, !PT ;  /* 0x0000000203097212 */ /* 0x000fc600078e3cff */
[----:B------:R-:W-:Y:S01]  /*c060*/  IMAD R6, R0, 0x8, R5 ;  /* 0x0000000800067824 */ /* 0x000fe200078e0205 */
[----:B------:R-:W-:Y:S01]  /*c070*/  SHF.L.U32 R3, R9, 0x1f, RZ ;  /* 0x0000001f09037819 */ /* 0x000fe200000006ff */
[----:B0-----:R-:W-:Y:S06]  /*c080*/  @!P0 BRA `(.L_x_305) ;  /* 0x0000000000e08947 */ /* 0x001fec0003800000 */
.L_x_316:
[----:B------:R-:W1:Y:S01]  /*c090*/  SYNCS.PHASECHK.TRANS64.TRYWAIT P0, [R6+URZ], R3 ;  /* 0x00000003060075a7 */ /* 0x000e62000800017f */
[----:B------:R-:W-:-:S05]  /*c0a0*/  VIADD R0, R0, 0x1 ;  /* 0x0000000100007836 */ /* 0x000fca0000000000 */
[----:B------:R-:W-:-:S04]  /*c0b0*/  ISETP.NE.AND P1, PT, R0, 0x4, PT ;  /* 0x000000040000780c */ /* 0x000fc80003f25270 */
[----:B------:R-:W-:Y:S02]  /*c0c0*/  SEL R2, RZ, 0x1, P1 ;  /* 0x00000001ff027807 */ /* 0x000fe40000800000 */
[----:B------:R-:W-:Y:S02]  /*c0d0*/  SEL R0, R0, RZ, P1 ;  /* 0x000000ff00007207 */ /* 0x000fe40000800000 */
[----:B------:R-:W-:Y:S02]  /*c0e0*/  LOP3.LUT R9, R9, R2, RZ, 0x3c, !PT ;  /* 0x0000000209097212 */ /* 0x000fe400078e3cff */
[----:B0-----:R-:W-:Y:S02]  /*c0f0*/  LEA R7, R0, R5, 0x3 ;  /* 0x0000000500077211 */ /* 0x001fe400078e18ff */
[----:B------:R-:W-:Y:S01]  /*c100*/  SHF.L.U32 R4, R9, 0x1f, RZ ;  /* 0x0000001f09047819 */ /* 0x000fe200000006ff */
[----:B-1----:R-:W-:Y:S06]  /*c110*/  @!P0 BRA `(.L_x_306) ;  /* 0x0000000000d08947 */ /* 0x002fec0003800000 */
.L_x_317:
[----:B------:R-:W1:Y:S01]  /*c120*/  SYNCS.PHASECHK.TRANS64.TRYWAIT P0, [R7+URZ], R4 ;  /* 0x00000004070075a7 */ /* 0x000e62000800017f */
[----:B------:R-:W-:-:S05]  /*c130*/  VIADD R0, R0, 0x1 ;  /* 0x0000000100007836 */ /* 0x000fca0000000000 */
[----:B------:R-:W-:-:S04]  /*c140*/  ISETP.NE.AND P1, PT, R0, 0x4, PT ;  /* 0x000000040000780c */ /* 0x000fc80003f25270 */
[----:B------:R-:W-:Y:S02]  /*c150*/  SEL R2, RZ, 0x1, P1 ;  /* 0x00000001ff027807 */ /* 0x000fe40000800000 */
[----:B------:R-:W-:Y:S02]  /*c160*/  SEL R0, R0, RZ, P1 ;  /* 0x000000ff00007207 */ /* 0x000fe40000800000 */
[----:B------:R-:W-:Y:S01]  /*c170*/  LOP3.LUT R2, R9, R2, RZ, 0x3c, !PT ;  /* 0x0000000209027212 */ /* 0x000fe200078e3cff */
[----:B-1----:R-:W-:Y:S06]  /*c180*/  @!P0 BRA `(.L_x_307) ;  /* 0x0000000000c88947 */ /* 0x002fec0003800000 */
.L_x_318:
[----:B------:R-:W-:Y:S01]  /*c190*/  IMAD R5, R0, 0x8, R5 ;  /* 0x0000000800057824 */ /* 0x000fe200078e0205 */
[----:B------:R-:W-:-:S07]  /*c1a0*/  SHF.L.U32 R0, R2, 0x1f, RZ ;  /* 0x0000001f02007819 */ /* 0x000fce00000006ff */
.L_x_308:
[----:B--2---:R2:W3:Y:S02]  /*c1b0*/  SYNCS.PHASECHK.TRANS64.TRYWAIT P0, [R5+URZ], R0 ;  /* 0x00000000050075a7 */ /* 0x0044e4000800017f */
[----:B---3--:R-:W-:Y:S05]  /*c1c0*/  @!P0 NANOSLEEP.SYNCS 0x989680 ;  /* 0x009896800000895d */ /* 0x008fea0003900000 */
[----:B------:R-:W3:Y:S02]  /*c1d0*/  @!P0 SYNCS.PHASECHK.TRANS64 P0, [R5+URZ], R0 ;  /* 0x00000000050085a7 */ /* 0x000ee4000800007f */
[----:B---3--:R-:W-:Y:S05]  /*c1e0*/  @!P0 BRA `(.L_x_308) ;  /* 0xfffffffc00f08947 */ /* 0x008fea000383ffff */
.L_x_303:
[----:B------:R-:W-:Y:S05]  /*c1f0*/  BSYNC B0 ;  /* 0x0000000000007941 */ /* 0x000fea0003800000 */
.L_x_302:
[----:B------:R-:W-:Y:S05]  /*c200*/  EXIT ;  /* 0x000000000000794d */ /* 0x000fea0003800000 */
.L_x_17:
[----:B---3--:R3:W4:Y:S02]  /*c210*/  SYNCS.PHASECHK.TRANS64.TRYWAIT P1, [R3+URZ], R0 ;  /* 0x00000000030075a7 */ /* 0x008724000802017f */
[----:B----4-:R-:W-:Y:S05]  /*c220*/  @!P1 NANOSLEEP.SYNCS 0x989680 ;  /* 0x009896800000995d */ /* 0x010fea0003900000 */
[----:B------:R-:W4:Y:S02]  /*c230*/  @!P1 SYNCS.PHASECHK.TRANS64 P1, [R3+URZ], R0 ;  /* 0x00000000030095a7 */ /* 0x000f24000802007f */
[----:B----4-:R-:W-:Y:S05]  /*c240*/  @!P1 BRA `(.L_x_17) ;  /* 0xfffffffc00f09947 */ /* 0x010fea000383ffff */
[----:B------:R-:W-:Y:S05]  /*c250*/  BRA `(.L_x_16) ;  /* 0xffffff4c00ec7947 */ /* 0x000fea000383ffff */
.L_x_22:
[----:B-1----:R-:W-:-:S04]  /*c260*/  IMAD.U32 R4, RZ, RZ, UR8 ;  /* 0x00000008ff047e24 */ /* 0x002fc8000f8e00ff */
[----:B------:R1:W2:Y:S03]  /*c270*/  SYNCS.PHASECHK.TRANS64.TRYWAIT P1, [R4+URZ], R3 ;  /* 0x00000003040075a7 */ /* 0x0002a6000802017f */
[----:B--2---:R-:W-:Y:S05]  /*c280*/  @!P1 NANOSLEEP.SYNCS 0x989680 ;  /* 0x009896800000995d */ /* 0x004fea0003900000 */
[----:B------:R-:W2:Y:S02]  /*c290*/  @!P1 SYNCS.PHASECHK.TRANS64 P1, [R4+URZ], R3 ;  /* 0x00000003040095a7 */ /* 0x000ea4000802007f */
[----:B--2---:R-:W-:Y:S05]  /*c2a0*/  @!P1 BRA `(.L_x_22) ;  /* 0xfffffffc00ec9947 */ /* 0x004fea000383ffff */
[----:B------:R-:W-:Y:S05]  /*c2b0*/  BRA `(.L_x_21) ;  /* 0xffffff54001c7947 */ /* 0x000fea000383ffff */
.L_x_289:
[----:B------:R-:W-:Y:S01]  /*c2c0*/  BSSY B1, `(.L_x_309) ;  /* 0x0000006000017945 */ /* 0x000fe20003800000 */
[----:B------:R-:W-:-:S07]  /*c2d0*/  IMAD.MOV.U32 R15, RZ, RZ, -0x1 ;  /* 0xffffffffff0f7424 */ /* 0x000fce00078e00ff */
[----:B------:R-:W-:Y:S05]  /*c2e0*/  WARPSYNC.COLLECTIVE R15, `(.L_x_310) ;  /* 0x000000000f0c7348 */ /* 0x000fea0003c00000 */
[----:B------:R-:W-:Y:S02]  /*c2f0*/  ELECT P6, UR62, PT ;  /* 0x00000000003e782f */ /* 0x000fe400038c0000 */
[----:B------:R-:W-:Y:S01]  /*c300*/  MOV R14, UR62 ;  /* 0x0000003e000e7c02 */ /* 0x000fe20008000f00 */
[----:B------:R-:W-:Y:S10]  /*c310*/  ENDCOLLECTIVE ;  /* 0x000000000000791b */ /* 0x000ff40003800000 */
.L_x_310:
[----:B------:R-:W-:Y:S05]  /*c320*/  BSYNC B1 ;  /* 0x0000000000017941 */ /* 0x000fea0003800000 */
.L_x_309:
[----:B------:R-:W-:Y:S05]  /*c330*/  BRA `(.L_x_311) ;  /* 0xfffffff000447947 */ /* 0x000fea000383ffff */
.L_x_292:
[----:B0-----:R0:W1:Y:S02]  /*c340*/  SYNCS.PHASECHK.TRANS64.TRYWAIT P1, [R12+URZ+0x20], R7 ;  /* 0x000020070c0075a7 */ /* 0x001064000802017f */
[----:B-1----:R-:W-:Y:S05]  /*c350*/  @!P1 NANOSLEEP.SYNCS 0x989680 ;  /* 0x009896800000995d */ /* 0x002fea0003900000 */
[----:B------:R-:W1:Y:S02]  /*c360*/  @!P1 SYNCS.PHASECHK.TRANS64 P1, [R12+URZ+0x20], R7 ;  /* 0x000020070c0095a7 */ /* 0x000e64000802007f */
[----:B-1----:R-:W-:Y:S05]  /*c370*/  @!P1 BRA `(.L_x_292) ;  /* 0xfffffffc00f09947 */ /* 0x002fea000383ffff */
[----:B------:R-:W-:Y:S05]  /*c380*/  BRA `(.L_x_312) ;  /* 0xfffffff000787947 */ /* 0x000fea000383ffff */
.L_x_301:
[----:B------:R-:W-:Y:S01]  /*c390*/  BSSY B0, `(.L_x_313) ;  /* 0x0000006000007945 */ /* 0x000fe20003800000 */
[----:B------:R-:W-:-:S07]  /*c3a0*/  IMAD.MOV.U32 R15, RZ, RZ, -0x1 ;  /* 0xffffffffff0f7424 */ /* 0x000fce00078e00ff */
[----:B------:R-:W-:Y:S05]  /*c3b0*/  WARPSYNC.COLLECTIVE R15, `(.L_x_314) ;  /* 0x000000000f0c7348 */ /* 0x000fea0003c00000 */
[----:B------:R-:W-:Y:S02]  /*c3c0*/  ELECT P6, UR62, PT ;  /* 0x00000000003e782f */ /* 0x000fe400038c0000 */
[----:B------:R-:W-:Y:S01]  /*c3d0*/  MOV R14, UR62 ;  /* 0x0000003e000e7c02 */ /* 0x000fe20008000f00 */
[----:B------:R-:W-:Y:S10]  /*c3e0*/  ENDCOLLECTIVE ;  /* 0x000000000000791b */ /* 0x000ff40003800000 */
.L_x_314:
[----:B------:R-:W-:Y:S05]  /*c3f0*/  BSYNC B0 ;  /* 0x0000000000007941 */ /* 0x000fea0003800000 */
.L_x_313:
[----:B------:R-:W-:Y:S05]  /*c400*/  BRA `(.L_x_315) ;  /* 0xfffffff800cc7947 */ /* 0x000fea000383ffff */
.L_x_305:
[----:B0-----:R0:W1:Y:S02]  /*c410*/  SYNCS.PHASECHK.TRANS64.TRYWAIT P0, [R7+URZ], R4 ;  /* 0x00000004070075a7 */ /* 0x001064000800017f */
[----:B-1----:R-:W-:Y:S05]  /*c420*/  @!P0 NANOSLEEP.SYNCS 0x989680 ;  /* 0x009896800000895d */ /* 0x002fea0003900000 */
[----:B------:R-:W1:Y:S02]  /*c430*/  @!P0 SYNCS.PHASECHK.TRANS64 P0, [R7+URZ], R4 ;  /* 0x00000004070085a7 */ /* 0x000e64000800007f */
[----:B-1----:R-:W-:Y:S05]  /*c440*/  @!P0 BRA `(.L_x_305) ;  /* 0xfffffffc00f08947 */ /* 0x002fea000383ffff */
[----:B------:R-:W-:Y:S05]  /*c450*/  BRA `(.L_x_316) ;  /* 0xfffffffc000c7947 */ /* 0x000fea000383ffff */
.L_x_306:
[----:B0-----:R0:W1:Y:S02]  /*c460*/  SYNCS.PHASECHK.TRANS64.TRYWAIT P0, [R6+URZ], R3 ;  /* 0x00000003060075a7 */ /* 0x001064000800017f */
[----:B-1----:R-:W-:Y:S05]  /*c470*/  @!P0 NANOSLEEP.SYNCS 0x989680 ;  /* 0x009896800000895d */ /* 0x002fea0003900000 */
[----:B------:R-:W1:Y:S02]  /*c480*/  @!P0 SYNCS.PHASECHK.TRANS64 P0, [R6+URZ], R3 ;  /* 0x00000003060085a7 */ /* 0x000e64000800007f */
[----:B-1----:R-:W-:Y:S05]  /*c490*/  @!P0 BRA `(.L_x_306) ;  /* 0xfffffffc00f08947 */ /* 0x002fea000383ffff */
[----:B------:R-:W-:Y:S05]  /*c4a0*/  BRA `(.L_x_317) ;  /* 0xfffffffc001c7947 */ /* 0x000fea000383ffff */
.L_x_307:
[----:B-1----:R1:W2:Y:S02]  /*c4b0*/  SYNCS.PHASECHK.TRANS64.TRYWAIT P0, [R7+URZ], R4 ;  /* 0x00000004070075a7 */ /* 0x0022a4000800017f */
[----:B--2---:R-:W-:Y:S05]  /*c4c0*/  @!P0 NANOSLEEP.SYNCS 0x989680 ;  /* 0x009896800000895d */ /* 0x004fea0003900000 */
[----:B------:R-:W2:Y:S02]  /*c4d0*/  @!P0 SYNCS.PHASECHK.TRANS64 P0, [R7+URZ], R4 ;  /* 0x00000004070085a7 */ /* 0x000ea4000800007f */
[----:B--2---:R-:W-:Y:S05]  /*c4e0*/  @!P0 BRA `(.L_x_307) ;  /* 0xfffffffc00f08947 */ /* 0x004fea000383ffff */
[----:B------:R-:W-:Y:S05]  /*c4f0*/  BRA `(.L_x_318) ;  /* 0xfffffffc00247947 */ /* 0x000fea000383ffff */
.L_x_319:
[----:B------:R-:W-:-:S00]  /*c500*/  BRA `(.L_x_319) ;  /* 0xfffffffc00fc7947 */ /* 0x000fc0000383ffff */
[----:B------:R-:W-:-:S00]  /*c510*/  NOP ;  /* 0x0000000000007918 */ /* 0x000fc00000000000 */
        /* <DEDUP_REMOVED lines=14> */
.L_x_320:


//--------------------- .nv.global.init           --------------------------
	.section	.nv.global.init,"aw",@progbits
.nv.global.init:
	.type		$str$22,@object
	.size		$str$22,($str$23 - $str$22)
$str$22:
        /*0000*/ 	.byte	0x6b, 0x5f, 0x74, 0x69, 0x6c, 0x65, 0x5f, 0x63, 0x6f, 0x75, 0x6e, 0x74, 0x20, 0x3e, 0x3d, 0x20
        /*0010*/ 	.byte	0x31, 0x00
	.type		$str$23,@object
	.size		$str$23,(__unnamed_1 - $str$23)
$str$23:
        /*0012*/ 	.byte	0x2f, 0x74, 0x6d, 0x70, 0x2f, 0x63, 0x75, 0x74, 0x6c, 0x61, 0x73, 0x73, 0x5f, 0x73, 0x77, 0x65
        /*0022*/ 	.byte	0x65, 0x70, 0x5f, 0x73, 0x72, 0x63, 0x2f, 0x69, 0x6e, 0x63, 0x6c, 0x75, 0x64, 0x65, 0x2f, 0x63
        /*0032*/ 	.byte	0x75, 0x74, 0x6c, 0x61, 0x73, 0x73, 0x2f, 0x67, 0x65, 0x6d, 0x6d, 0x2f, 0x63, 0x6f, 0x6c, 0x6c
        /*0042*/ 	.byte	0x65, 0x63, 0x74, 0x69, 0x76, 0x65, 0x2f, 0x73, 0x6d, 0x39, 0x30, 0x5f, 0x6d, 0x6d, 0x61, 0x5f
        /*0052*/ 	.byte	0x74, 0x6d, 0x61, 0x5f, 0x67, 0x6d, 0x6d, 0x61, 0x5f, 0x73, 0x73, 0x5f, 0x77, 0x61, 0x72, 0x70
        /*0062*/ 	.byte	0x73, 0x70, 0x65, 0x63, 0x69, 0x61, 0x6c, 0x69, 0x7a, 0x65, 0x64, 0x2e, 0x68, 0x70, 0x70, 0x00
	.type		__unnamed_1,@object
	.size		__unnamed_1,(.L_0 - __unnamed_1)
__unnamed_1:
        /*0072*/ 	.byte	0x76, 0x6f, 0x69, 0x64, 0x20, 0x63, 0x75, 0x74, 0x6c, 0x61, 0x73, 0x73, 0x3a, 0x3a, 0x67, 0x65
        /* <DEDUP_REMOVED lines=179> */
        /*0bb2*/ 	.byte	0x65, 0x3a, 0x3a, 0x69, 0x64, 0x65, 0x6e, 0x74, 0x69, 0x74, 0x79, 0x5d, 0x00
.L_0:


//--------------------- .nv.shared._ZN7cutlass13device_kernelINS_4gemm6kernel13GemmUniversalIN4cute5tupleIJiiiiEEENS1_10collective13CollectiveMmaINS1_34MainloopSm90TmaGmmaWarpSpecializedILi4ENS5_IJNS4_1CILi1EEESB_SB_EEENS1_35KernelTmaWarpSpecializedCooperativeEEENS5_IJNSA_ILi256EEENSA_ILi128EEENSA_ILi64EEEEEENS_6half_tENS5_IJlSB_lEEESJ_SK_NS4_8TiledMMAINS4_8MMA_AtomIJNS4_4SM904GMMA26MMA_64x128x16_F32F16F16_SSILNSO_5MajorE0ELSQ_0ELNSO_7ScaleInE1ELSR_1EEEEEENS4_6LayoutINS5_IJNSA_ILi2EEESB_SB_EEENS5_IJSB_NSA_ILi0EEESX_EEEEENS5_IJNS4_10UnderscoreES10_S10_EEEEENS4_13SM90_TMA_LOADENS4_14ComposedLayoutINS4_7SwizzleILi3ELi4ELi3EEENS4_18smem_ptr_flag_bitsILi16EEENSU_INS5_IJNSA_ILi8EEESH_EEENS5_IJSH_SB_EEEEEEEvNS4_8identityES13_S1D_vS1E_EENS_8epilogue10collective6detail29Sm90TmaWarpSpecializedAdapterINS1H_15DefaultEpilogueISJ_SK_SK_NS1G_6thread17LinearCombinationISJ_Li1EffLNS1L_9ScaleType4KindE0ELNS_15FloatRoundStyleE2ESJ_EENS1_15EpilogueDefaultEEEEEvvEEEEvNT_6ParamsE --------------------------
	.section	.nv.shared._ZN7cutlass13device_kernelINS_4gemm6kernel13GemmUniversalIN4cute5tupleIJiiiiEEENS1_10collective13CollectiveMmaINS1_34MainloopSm90TmaGmmaWarpSpecializedILi4ENS5_IJNS4_1CILi1EEESB_SB_EEENS1_35KernelTmaWarpSpecializedCooperativeEEENS5_IJNSA_ILi256EEENSA_ILi128EEENSA_ILi64EEEEEENS_6half_tENS5_IJlSB_lEEESJ_SK_NS4_8TiledMMAINS4_8MMA_AtomIJNS4_4SM904GMMA26MMA_64x128x16_F32F16F16_SSILNSO_5MajorE0ELSQ_0ELNSO_7ScaleInE1ELSR_1EEEEEENS4_6LayoutINS5_IJNSA_ILi2EEESB_SB_EEENS5_IJSB_NSA_ILi0EEESX_EEEEENS5_IJNS4_10UnderscoreES10_S10_EEEEENS4_13SM90_TMA_LOADENS4_14ComposedLayoutINS4_7SwizzleILi3ELi4ELi3EEENS4_18smem_ptr_flag_bitsILi16EEENSU_INS5_IJNSA_ILi8EEESH_EEENS5_IJSH_SB_EEEEEEEvNS4_8identityES13_S1D_vS1E_EENS_8epilogue10collective6detail29Sm90TmaWarpSpecializedAdapterINS1H_15DefaultEpilogueISJ_SK_SK_NS1G_6thread17LinearCombinationISJ_Li1EffLNS1L_9ScaleType4KindE0ELNS_15FloatRoundStyleE2ESJ_EENS1_15EpilogueDefaultEEEEEvvEEEEvNT_6ParamsE,"aw",@nobits
	.sectionflags	@""
	.align	16
	.zero		1024


//--------------------- .nv.shared.reserved.0     --------------------------
	.section	.nv.shared.reserved.0,"aw",@nobits
	.weak		__nv_reservedSMEM_offset_0_alias
	.size		__nv_reservedSMEM_offset_0_alias, 0, 0
	.other		__nv_reservedSMEM_offset_0_alias,@"STO_CUDA_RESERVED_SHARED STV_DEFAULT"
__nv_reservedSMEM_offset_0_alias:
	.zero		0


//--------------------- .nv.global                --------------------------
	.section	.nv.global,"aw",@nobits
.nv.global:
	.type		_ZN40_INTERNAL_6d9c67bd_4_k_cu_087f2b0f_269684cute1_E,@object
	.size		_ZN40_INTERNAL_6d9c67bd_4_k_cu_087f2b0f_269684cute1_E,(_ZN40_INTERNAL_6d9c67bd_4_k_cu_087f2b0f_269684cuda3std3__45__cpo6cbeginE - _ZN40_INTERNAL_6d9c67bd_4_k_cu_087f2b0f_269684cute1_E)
_ZN40_INTERNAL_6d9c67bd_4_k_cu_087f2b0f_269684cute1_E:
	.zero		1
	.type		_ZN40_INTERNAL_6d9c67bd_4_k_cu_087f2b0f_269684cuda3std3__45__cpo6cbeginE,@object
	.size		_ZN40_INTERNAL_6d9c67bd_4_k_cu_087f2b0f_269684cuda3std3__45__cpo6cbeginE,(_ZN40_INTERNAL_6d9c67bd_4_k_cu_087f2b0f_269684cuda3std3__48in_placeE - _ZN40_INTERNAL_6d9c67bd_4_k_cu_087f2b0f_269684cuda3std3__45__cpo6cbeginE)
_ZN40_INTERNAL_6d9c67bd_4_k_cu_087f2b0f_269684cuda3std3__45__cpo6cbeginE:
	.zero		1
	.type		_ZN40_INTERNAL_6d9c67bd_4_k_cu_087f2b0f_269684cuda3std3__48in_placeE,@object
	.size		_ZN40_INTERNAL_6d9c67bd_4_k_cu_087f2b0f_269684cuda3std3__48in_placeE,(_ZN40_INTERNAL_6d9c67bd_4_k_cu_087f2b0f_269684cuda3std6ranges3__45__cpo9iter_moveE - _ZN40_INTERNAL_6d9c67bd_4_k_cu_087f2b0f_269684cuda3std3__48in_placeE)
_ZN40_INTERNAL_6d9c67bd_4_k_cu_087f2b0f_269684cuda3std3__48in_placeE:
	.zero		1
	.type		_ZN40_INTERNAL_6d9c67bd_4_k_cu_087f2b0f_269684cuda3std6ranges3__45__cpo9iter_moveE,@object
	.size		_ZN40_INTERNAL_6d9c67bd_4_k_cu_087f2b0f_269684cuda3std6ranges3__45__cpo9iter_moveE,(_ZN40_INTERNAL_6d9c67bd_4_k_cu_087f2b0f_269684cuda3std3__45__cpo5beginE - _ZN40_INTERNAL_6d9c67bd_4_k_cu_087f2b0f_269684cuda3std6ranges3__45__cpo9iter_moveE)
_ZN40_INTERNAL_6d9c67bd_4_k_cu_087f2b0f_269684cuda3std6ranges3__45__cpo9iter_moveE:
	.zero		1
	.type		_ZN40_INTERNAL_6d9c67bd_4_k_cu_087f2b0f_269684cuda3std3__45__cpo5beginE,@object
	.size		_ZN40_INTERNAL_6d9c67bd_4_k_cu_087f2b0f_269684cuda3std3__45__cpo5beginE,(_ZN40_INTERNAL_6d9c67bd_4_k_cu_087f2b0f_269684cuda3std3__442_GLOBAL__N__6d9c67bd_4_k_cu_087f2b0f_269686ignoreE - _ZN40_INTERNAL_6d9c67bd_4_k_cu_087f2b0f_269684cuda3std3__45__cpo5beginE)
_ZN40_INTERNAL_6d9c67bd_4_k_cu_087f2b0f_269684cuda3std3__45__cpo5beginE:
	.zero		1
	.type		_ZN40_INTERNAL_6d9c67bd_4_k_cu_087f2b0f_269684cuda3std3__442_GLOBAL__N__6d9c67bd_4_k_cu_087f2b0f_269686ignoreE,@object
	.size		_ZN40_INTERNAL_6d9c67bd_4_k_cu_087f2b0f_269684cuda3std3__442_GLOBAL__N__6d9c67bd_4_k_cu_087f2b0f_269686ignoreE,(_ZN40_INTERNAL_6d9c67bd_4_k_cu_087f2b0f_269684cute7productE - _ZN40_INTERNAL_6d9c67bd_4_k_cu_087f2b0f_269684cuda3std3__442_GLOBAL__N__6d9c67bd_4_k_cu_087f2b0f_269686ignoreE)
_ZN40_INTERNAL_6d9c67bd_4_k_cu_087f2b0f_269684cuda3std3__442_GLOBAL__N__6d9c67bd_4_k_cu_087f2b0f_269686ignoreE:
	.zero		1
	.type		_ZN40_INTERNAL_6d9c67bd_4_k_cu_087f2b0f_269684cute7productE,@object
	.size		_ZN40_INTERNAL_6d9c67bd_4_k_cu_087f2b0f_269684cute7productE,(_ZN40_INTERNAL_6d9c67bd_4_k_cu_087f2b0f_269684cuda3std3__45__cpo3endE - _ZN40_INTERNAL_6d9c67bd_4_k_cu_087f2b0f_269684cute7productE)
_ZN40_INTERNAL_6d9c67bd_4_k_cu_087f2b0f_269684cute7productE:
	.zero		1
	.type		_ZN40_INTERNAL_6d9c67bd_4_k_cu_087f2b0f_269684cuda3std3__45__cpo3endE,@object
	.size		_ZN40_INTERNAL_6d9c67bd_4_k_cu_087f2b0f_269684cuda3std3__45__cpo3endE,(_ZN40_INTERNAL_6d9c67bd_4_k_cu_087f2b0f_269684cuda3std3__419piecewise_constructE - _ZN40_INTERNAL_6d9c67bd_4_k_cu_087f2b0f_269684cuda3std3__45__cpo3endE)
_ZN40_INTERNAL_6d9c67bd_4_k_cu_087f2b0f_269684cuda3std3__45__cpo3endE:
	.zero		1
	.type		_ZN40_INTERNAL_6d9c67bd_4_k_cu_087f2b0f_269684cuda3std3__419piecewise_constructE,@object
	.size		_ZN40_INTERNAL_6d9c67bd_4_k_cu_087f2b0f_269684cuda3std3__419piecewise_constructE,(_ZN40_INTERNAL_6d9c67bd_4_k_cu_087f2b0f_269684cuda3std3__45__cpo4cendE - _ZN40_INTERNAL_6d9c67bd_4_k_cu_087f2b0f_269684cuda3std3__419piecewise_constructE)
_ZN40_INTERNAL_6d9c67bd_4_k_cu_087f2b0f_269684cuda3std3__419piecewise_constructE:
	.zero		1
	.type		_ZN40_INTERNAL_6d9c67bd_4_k_cu_087f2b0f_269684cuda3std3__45__cpo4cendE,@object
	.size		_ZN40_INTERNAL_6d9c67bd_4_k_cu_087f2b0f_269684cuda3std3__45__cpo4cendE,(_ZN40_INTERNAL_6d9c67bd_4_k_cu_087f2b0f_269684cuda3std6ranges3__45__cpo4swapE - _ZN40_INTERNAL_6d9c67bd_4_k_cu_087f2b0f_269684cuda3std3__45__cpo4cendE)
_ZN40_INTERNAL_6d9c67bd_4_k_cu_087f2b0f_269684cuda3std3__45__cpo4cendE:
	.zero		1
	.type		_ZN40_INTERNAL_6d9c67bd_4_k_cu_087f2b0f_269684cuda3std6ranges3__45__cpo4swapE,@object
	.size		_ZN40_INTERNAL_6d9c67bd_4_k_cu_087f2b0f_269684cuda3std6ranges3__45__cpo4swapE,(.L_8 - _ZN40_INTERNAL_6d9c67bd_4_k_cu_087f2b0f_269684cuda3std6ranges3__45__cpo4swapE)
_ZN40_INTERNAL_6d9c67bd_4_k_cu_087f2b0f_269684cuda3std6ranges3__45__cpo4swapE:
	.zero		1
.L_8:


//--------------------- .nv.constant0._ZN7cutlass13device_kernelINS_4gemm6kernel13GemmUniversalIN4cute5tupleIJiiiiEEENS1_10collective13CollectiveMmaINS1_34MainloopSm90TmaGmmaWarpSpecializedILi4ENS5_IJNS4_1CILi1EEESB_SB_EEENS1_35KernelTmaWarpSpecializedCooperativeEEENS5_IJNSA_ILi256EEENSA_ILi128EEENSA_ILi64EEEEEENS_6half_tENS5_IJlSB_lEEESJ_SK_NS4_8TiledMMAINS4_8MMA_AtomIJNS4_4SM904GMMA26MMA_64x128x16_F32F16F16_SSILNSO_5MajorE0ELSQ_0ELNSO_7ScaleInE1ELSR_1EEEEEENS4_6LayoutINS5_IJNSA_ILi2EEESB_SB_EEENS5_IJSB_NSA_ILi0EEESX_EEEEENS5_IJNS4_10UnderscoreES10_S10_EEEEENS4_13SM90_TMA_LOADENS4_14ComposedLayoutINS4_7SwizzleILi3ELi4ELi3EEENS4_18smem_ptr_flag_bitsILi16EEENSU_INS5_IJNSA_ILi8EEESH_EEENS5_IJSH_SB_EEEEEEEvNS4_8identityES13_S1D_vS1E_EENS_8epilogue10collective6detail29Sm90TmaWarpSpecializedAdapterINS1H_15DefaultEpilogueISJ_SK_SK_NS1G_6thread17LinearCombinationISJ_Li1EffLNS1L_9ScaleType4KindE0ELNS_15FloatRoundStyleE2ESJ_EENS1_15EpilogueDefaultEEEEEvvEEEEvNT_6ParamsE --------------------------
	.section	.nv.constant0._ZN7cutlass13device_kernelINS_4gemm6kernel13GemmUniversalIN4cute5tupleIJiiiiEEENS1_10collective13CollectiveMmaINS1_34MainloopSm90TmaGmmaWarpSpecializedILi4ENS5_IJNS4_1CILi1EEESB_SB_EEENS1_35KernelTmaWarpSpecializedCooperativeEEENS5_IJNSA_ILi256EEENSA_ILi128EEENSA_ILi64EEEEEENS_6half_tENS5_IJlSB_lEEESJ_SK_NS4_8TiledMMAINS4_8MMA_AtomIJNS4_4SM904GMMA26MMA_64x128x16_F32F16F16_SSILNSO_5MajorE0ELSQ_0ELNSO_7ScaleInE1ELSR_1EEEEEENS4_6LayoutINS5_IJNSA_ILi2EEESB_SB_EEENS5_IJSB_NSA_ILi0EEESX_EEEEENS5_IJNS4_10UnderscoreES10_S10_EEEEENS4_13SM90_TMA_LOADENS4_14ComposedLayoutINS4_7SwizzleILi3ELi4ELi3EEENS4_18smem_ptr_flag_bitsILi16EEENSU_INS5_IJNSA_ILi8EEESH_EEENS5_IJSH_SB_EEEEEEEvNS4_8identityES13_S1D_vS1E_EENS_8epilogue10collective6detail29Sm90TmaWarpSpecializedAdapterINS1H_15DefaultEpilogueISJ_SK_SK_NS1G_6thread17LinearCombinationISJ_Li1EffLNS1L_9ScaleType4KindE0ELNS_15FloatRoundStyleE2ESJ_EENS1_15EpilogueDefaultEEEEEvvEEEEvNT_6ParamsE,"a",@progbits
	.sectionflags	@""
	.align	4
.nv.constant0._ZN7cutlass13device_kernelINS_4gemm6kernel13GemmUniversalIN4cute5tupleIJiiiiEEENS1_10collective13CollectiveMmaINS1_34MainloopSm90TmaGmmaWarpSpecializedILi4ENS5_IJNS4_1CILi1EEESB_SB_EEENS1_35KernelTmaWarpSpecializedCooperativeEEENS5_IJNSA_ILi256EEENSA_ILi128EEENSA_ILi64EEEEEENS_6half_tENS5_IJlSB_lEEESJ_SK_NS4_8TiledMMAINS4_8MMA_AtomIJNS4_4SM904GMMA26MMA_64x128x16_F32F16F16_SSILNSO_5MajorE0ELSQ_0ELNSO_7ScaleInE1ELSR_1EEEEEENS4_6LayoutINS5_IJNSA_ILi2EEESB_SB_EEENS5_IJSB_NSA_ILi0EEESX_EEEEENS5_IJNS4_10UnderscoreES10_S10_EEEEENS4_13SM90_TMA_LOADENS4_14ComposedLayoutINS4_7SwizzleILi3ELi4ELi3EEENS4_18smem_ptr_flag_bitsILi16EEENSU_INS5_IJNSA_ILi8EEESH_EEENS5_IJSH_SB_EEEEEEEvNS4_8identityES13_S1D_vS1E_EENS_8epilogue10collective6detail29Sm90TmaWarpSpecializedAdapterINS1H_15DefaultEpilogueISJ_SK_SK_NS1G_6thread17LinearCombinationISJ_Li1EffLNS1L_9ScaleType4KindE0ELNS_15FloatRoundStyleE2ESJ_EENS1_15EpilogueDefaultEEEEEvvEEEEvNT_6ParamsE:
	.zero		1664


//--------------------- SYMBOLS --------------------------

	.type		.nv.reservedSmem.offset0,@object
	.size		.nv.reservedSmem.offset0,0x4
	.type		__assertfail,@function
